//
// Generated by NVIDIA NVVM Compiler
//
// Compiler Build ID: CL-36424714
// Cuda compilation tools, release 13.0, V13.0.88
// Based on NVVM 20.0.0
//

.version 9.0
.target sm_100
.address_size 64

	// .globl	_Z19MeshEstimatorKerneldddidPdS_S_S_ii
.func  (.param .b64 func_retval0) __internal_accurate_pow
(
	.param .b64 __internal_accurate_pow_param_0,
	.param .b64 __internal_accurate_pow_param_1
)
;

.visible .entry _Z19MeshEstimatorKerneldddidPdS_S_S_ii(
	.param .f64 _Z19MeshEstimatorKerneldddidPdS_S_S_ii_param_0,
	.param .f64 _Z19MeshEstimatorKerneldddidPdS_S_S_ii_param_1,
	.param .f64 _Z19MeshEstimatorKerneldddidPdS_S_S_ii_param_2,
	.param .u32 _Z19MeshEstimatorKerneldddidPdS_S_S_ii_param_3,
	.param .f64 _Z19MeshEstimatorKerneldddidPdS_S_S_ii_param_4,
	.param .u64 .ptr .align 1 _Z19MeshEstimatorKerneldddidPdS_S_S_ii_param_5,
	.param .u64 .ptr .align 1 _Z19MeshEstimatorKerneldddidPdS_S_S_ii_param_6,
	.param .u64 .ptr .align 1 _Z19MeshEstimatorKerneldddidPdS_S_S_ii_param_7,
	.param .u64 .ptr .align 1 _Z19MeshEstimatorKerneldddidPdS_S_S_ii_param_8,
	.param .u32 _Z19MeshEstimatorKerneldddidPdS_S_S_ii_param_9,
	.param .u32 _Z19MeshEstimatorKerneldddidPdS_S_S_ii_param_10
)
{
	.reg .pred 	%p<147>;
	.reg .b32 	%r<492>;
	.reg .b32 	%f<37>;
	.reg .b64 	%rd<77>;
	.reg .b64 	%fd<696>;

	ld.param.f64 	%fd177, [_Z19MeshEstimatorKerneldddidPdS_S_S_ii_param_1];
	ld.param.u32 	%r141, [_Z19MeshEstimatorKerneldddidPdS_S_S_ii_param_3];
	ld.param.f64 	%fd179, [_Z19MeshEstimatorKerneldddidPdS_S_S_ii_param_4];
	ld.param.u64 	%rd12, [_Z19MeshEstimatorKerneldddidPdS_S_S_ii_param_5];
	ld.param.u64 	%rd13, [_Z19MeshEstimatorKerneldddidPdS_S_S_ii_param_6];
	ld.param.u64 	%rd14, [_Z19MeshEstimatorKerneldddidPdS_S_S_ii_param_7];
	ld.param.u32 	%r142, [_Z19MeshEstimatorKerneldddidPdS_S_S_ii_param_9];
	ld.param.u32 	%r143, [_Z19MeshEstimatorKerneldddidPdS_S_S_ii_param_10];
	cvta.to.global.u64 	%rd1, %rd12;
	cvta.to.global.u64 	%rd2, %rd14;
	cvta.to.global.u64 	%rd3, %rd13;
	mov.u32 	%r144, %ntid.x;
	mov.u32 	%r145, %ctaid.x;
	mul.lo.s32 	%r1, %r144, %r145;
	mov.u32 	%r2, %tid.x;
	add.s32 	%r3, %r1, %r2;
	setp.ge.s32 	%p8, %r3, %r141;
	@%p8 bra 	$L__BB0_124;
	setp.ne.s32 	%p9, %r143, 0;
	@%p9 bra 	$L__BB0_38;
	setp.lt.s32 	%p103, %r142, 1;
	mov.f64 	%fd656, 0d3FF0000000000000;
	@%p103 bra 	$L__BB0_24;
	add.f64 	%fd509, %fd179, 0dBFF0000000000000;
	cvt.rzi.s32.f64 	%r373, %fd509;
	mad.lo.s32 	%r374, %r373, %r141, %r3;
	mul.lo.s32 	%r4, %r374, %r142;
	and.b32  	%r5, %r142, 3;
	setp.lt.u32 	%p104, %r142, 4;
	mov.f64 	%fd656, 0d3FF0000000000000;
	mov.b32 	%r470, 0;
	@%p104 bra 	$L__BB0_18;
	and.b32  	%r470, %r142, 2147483644;
	neg.s32 	%r469, %r470;
	add.s64 	%rd4, %rd1, 16;
	mov.f64 	%fd656, 0d3FF0000000000000;
	mov.u32 	%r468, %r4;
$L__BB0_5:
	mul.wide.s32 	%rd71, %r468, 8;
	add.s64 	%rd5, %rd4, %rd71;
	ld.global.f64 	%fd2, [%rd5+-16];
	fma.rn.f64 	%fd511, %fd2, 0d3FF71547652B82FE, 0d4338000000000000;
	{
	.reg .b32 %temp; 
	mov.b64 	{%r10, %temp}, %fd511;
	}
	mov.f64 	%fd512, 0dC338000000000000;
	add.rn.f64 	%fd513, %fd511, %fd512;
	fma.rn.f64 	%fd514, %fd513, 0dBFE62E42FEFA39EF, %fd2;
	fma.rn.f64 	%fd515, %fd513, 0dBC7ABC9E3B39803F, %fd514;
	fma.rn.f64 	%fd516, %fd515, 0d3E5ADE1569CE2BDF, 0d3E928AF3FCA213EA;
	fma.rn.f64 	%fd517, %fd516, %fd515, 0d3EC71DEE62401315;
	fma.rn.f64 	%fd518, %fd517, %fd515, 0d3EFA01997C89EB71;
	fma.rn.f64 	%fd519, %fd518, %fd515, 0d3F2A01A014761F65;
	fma.rn.f64 	%fd520, %fd519, %fd515, 0d3F56C16C1852B7AF;
	fma.rn.f64 	%fd521, %fd520, %fd515, 0d3F81111111122322;
	fma.rn.f64 	%fd522, %fd521, %fd515, 0d3FA55555555502A1;
	fma.rn.f64 	%fd523, %fd522, %fd515, 0d3FC5555555555511;
	fma.rn.f64 	%fd524, %fd523, %fd515, 0d3FE000000000000B;
	fma.rn.f64 	%fd525, %fd524, %fd515, 0d3FF0000000000000;
	fma.rn.f64 	%fd526, %fd525, %fd515, 0d3FF0000000000000;
	{
	.reg .b32 %temp; 
	mov.b64 	{%r11, %temp}, %fd526;
	}
	{
	.reg .b32 %temp; 
	mov.b64 	{%temp, %r12}, %fd526;
	}
	shl.b32 	%r375, %r10, 20;
	add.s32 	%r376, %r375, %r12;
	mov.b64 	%fd648, {%r11, %r376};
	{
	.reg .b32 %temp; 
	mov.b64 	{%temp, %r377}, %fd2;
	}
	mov.b32 	%f31, %r377;
	abs.f32 	%f1, %f31;
	setp.lt.f32 	%p105, %f1, 0f4086232B;
	@%p105 bra 	$L__BB0_8;
	setp.lt.f64 	%p106, %fd2, 0d0000000000000000;
	add.f64 	%fd527, %fd2, 0d7FF0000000000000;
	selp.f64 	%fd648, 0d0000000000000000, %fd527, %p106;
	setp.geu.f32 	%p107, %f1, 0f40874800;
	@%p107 bra 	$L__BB0_8;
	shr.u32 	%r378, %r10, 31;
	add.s32 	%r379, %r10, %r378;
	shr.s32 	%r380, %r379, 1;
	shl.b32 	%r381, %r380, 20;
	add.s32 	%r382, %r12, %r381;
	mov.b64 	%fd528, {%r11, %r382};
	sub.s32 	%r383, %r10, %r380;
	shl.b32 	%r384, %r383, 20;
	add.s32 	%r385, %r384, 1072693248;
	mov.b32 	%r386, 0;
	mov.b64 	%fd529, {%r386, %r385};
	mul.f64 	%fd648, %fd529, %fd528;
$L__BB0_8:
	mul.f64 	%fd7, %fd656, %fd648;
	ld.global.f64 	%fd8, [%rd5+-8];
	fma.rn.f64 	%fd530, %fd8, 0d3FF71547652B82FE, 0d4338000000000000;
	{
	.reg .b32 %temp; 
	mov.b64 	{%r13, %temp}, %fd530;
	}
	mov.f64 	%fd531, 0dC338000000000000;
	add.rn.f64 	%fd532, %fd530, %fd531;
	fma.rn.f64 	%fd533, %fd532, 0dBFE62E42FEFA39EF, %fd8;
	fma.rn.f64 	%fd534, %fd532, 0dBC7ABC9E3B39803F, %fd533;
	fma.rn.f64 	%fd535, %fd534, 0d3E5ADE1569CE2BDF, 0d3E928AF3FCA213EA;
	fma.rn.f64 	%fd536, %fd535, %fd534, 0d3EC71DEE62401315;
	fma.rn.f64 	%fd537, %fd536, %fd534, 0d3EFA01997C89EB71;
	fma.rn.f64 	%fd538, %fd537, %fd534, 0d3F2A01A014761F65;
	fma.rn.f64 	%fd539, %fd538, %fd534, 0d3F56C16C1852B7AF;
	fma.rn.f64 	%fd540, %fd539, %fd534, 0d3F81111111122322;
	fma.rn.f64 	%fd541, %fd540, %fd534, 0d3FA55555555502A1;
	fma.rn.f64 	%fd542, %fd541, %fd534, 0d3FC5555555555511;
	fma.rn.f64 	%fd543, %fd542, %fd534, 0d3FE000000000000B;
	fma.rn.f64 	%fd544, %fd543, %fd534, 0d3FF0000000000000;
	fma.rn.f64 	%fd545, %fd544, %fd534, 0d3FF0000000000000;
	{
	.reg .b32 %temp; 
	mov.b64 	{%r14, %temp}, %fd545;
	}
	{
	.reg .b32 %temp; 
	mov.b64 	{%temp, %r15}, %fd545;
	}
	shl.b32 	%r387, %r13, 20;
	add.s32 	%r388, %r387, %r15;
	mov.b64 	%fd649, {%r14, %r388};
	{
	.reg .b32 %temp; 
	mov.b64 	{%temp, %r389}, %fd8;
	}
	mov.b32 	%f32, %r389;
	abs.f32 	%f2, %f32;
	setp.lt.f32 	%p108, %f2, 0f4086232B;
	@%p108 bra 	$L__BB0_11;
	setp.lt.f64 	%p109, %fd8, 0d0000000000000000;
	add.f64 	%fd546, %fd8, 0d7FF0000000000000;
	selp.f64 	%fd649, 0d0000000000000000, %fd546, %p109;
	setp.geu.f32 	%p110, %f2, 0f40874800;
	@%p110 bra 	$L__BB0_11;
	shr.u32 	%r390, %r13, 31;
	add.s32 	%r391, %r13, %r390;
	shr.s32 	%r392, %r391, 1;
	shl.b32 	%r393, %r392, 20;
	add.s32 	%r394, %r15, %r393;
	mov.b64 	%fd547, {%r14, %r394};
	sub.s32 	%r395, %r13, %r392;
	shl.b32 	%r396, %r395, 20;
	add.s32 	%r397, %r396, 1072693248;
	mov.b32 	%r398, 0;
	mov.b64 	%fd548, {%r398, %r397};
	mul.f64 	%fd649, %fd548, %fd547;
$L__BB0_11:
	mul.f64 	%fd13, %fd7, %fd649;
	ld.global.f64 	%fd14, [%rd5];
	fma.rn.f64 	%fd549, %fd14, 0d3FF71547652B82FE, 0d4338000000000000;
	{
	.reg .b32 %temp; 
	mov.b64 	{%r16, %temp}, %fd549;
	}
	mov.f64 	%fd550, 0dC338000000000000;
	add.rn.f64 	%fd551, %fd549, %fd550;
	fma.rn.f64 	%fd552, %fd551, 0dBFE62E42FEFA39EF, %fd14;
	fma.rn.f64 	%fd553, %fd551, 0dBC7ABC9E3B39803F, %fd552;
	fma.rn.f64 	%fd554, %fd553, 0d3E5ADE1569CE2BDF, 0d3E928AF3FCA213EA;
	fma.rn.f64 	%fd555, %fd554, %fd553, 0d3EC71DEE62401315;
	fma.rn.f64 	%fd556, %fd555, %fd553, 0d3EFA01997C89EB71;
	fma.rn.f64 	%fd557, %fd556, %fd553, 0d3F2A01A014761F65;
	fma.rn.f64 	%fd558, %fd557, %fd553, 0d3F56C16C1852B7AF;
	fma.rn.f64 	%fd559, %fd558, %fd553, 0d3F81111111122322;
	fma.rn.f64 	%fd560, %fd559, %fd553, 0d3FA55555555502A1;
	fma.rn.f64 	%fd561, %fd560, %fd553, 0d3FC5555555555511;
	fma.rn.f64 	%fd562, %fd561, %fd553, 0d3FE000000000000B;
	fma.rn.f64 	%fd563, %fd562, %fd553, 0d3FF0000000000000;
	fma.rn.f64 	%fd564, %fd563, %fd553, 0d3FF0000000000000;
	{
	.reg .b32 %temp; 
	mov.b64 	{%r17, %temp}, %fd564;
	}
	{
	.reg .b32 %temp; 
	mov.b64 	{%temp, %r18}, %fd564;
	}
	shl.b32 	%r399, %r16, 20;
	add.s32 	%r400, %r399, %r18;
	mov.b64 	%fd650, {%r17, %r400};
	{
	.reg .b32 %temp; 
	mov.b64 	{%temp, %r401}, %fd14;
	}
	mov.b32 	%f33, %r401;
	abs.f32 	%f3, %f33;
	setp.lt.f32 	%p111, %f3, 0f4086232B;
	@%p111 bra 	$L__BB0_14;
	setp.lt.f64 	%p112, %fd14, 0d0000000000000000;
	add.f64 	%fd565, %fd14, 0d7FF0000000000000;
	selp.f64 	%fd650, 0d0000000000000000, %fd565, %p112;
	setp.geu.f32 	%p113, %f3, 0f40874800;
	@%p113 bra 	$L__BB0_14;
	shr.u32 	%r402, %r16, 31;
	add.s32 	%r403, %r16, %r402;
	shr.s32 	%r404, %r403, 1;
	shl.b32 	%r405, %r404, 20;
	add.s32 	%r406, %r18, %r405;
	mov.b64 	%fd566, {%r17, %r406};
	sub.s32 	%r407, %r16, %r404;
	shl.b32 	%r408, %r407, 20;
	add.s32 	%r409, %r408, 1072693248;
	mov.b32 	%r410, 0;
	mov.b64 	%fd567, {%r410, %r409};
	mul.f64 	%fd650, %fd567, %fd566;
$L__BB0_14:
	mul.f64 	%fd19, %fd13, %fd650;
	ld.global.f64 	%fd20, [%rd5+8];
	fma.rn.f64 	%fd568, %fd20, 0d3FF71547652B82FE, 0d4338000000000000;
	{
	.reg .b32 %temp; 
	mov.b64 	{%r19, %temp}, %fd568;
	}
	mov.f64 	%fd569, 0dC338000000000000;
	add.rn.f64 	%fd570, %fd568, %fd569;
	fma.rn.f64 	%fd571, %fd570, 0dBFE62E42FEFA39EF, %fd20;
	fma.rn.f64 	%fd572, %fd570, 0dBC7ABC9E3B39803F, %fd571;
	fma.rn.f64 	%fd573, %fd572, 0d3E5ADE1569CE2BDF, 0d3E928AF3FCA213EA;
	fma.rn.f64 	%fd574, %fd573, %fd572, 0d3EC71DEE62401315;
	fma.rn.f64 	%fd575, %fd574, %fd572, 0d3EFA01997C89EB71;
	fma.rn.f64 	%fd576, %fd575, %fd572, 0d3F2A01A014761F65;
	fma.rn.f64 	%fd577, %fd576, %fd572, 0d3F56C16C1852B7AF;
	fma.rn.f64 	%fd578, %fd577, %fd572, 0d3F81111111122322;
	fma.rn.f64 	%fd579, %fd578, %fd572, 0d3FA55555555502A1;
	fma.rn.f64 	%fd580, %fd579, %fd572, 0d3FC5555555555511;
	fma.rn.f64 	%fd581, %fd580, %fd572, 0d3FE000000000000B;
	fma.rn.f64 	%fd582, %fd581, %fd572, 0d3FF0000000000000;
	fma.rn.f64 	%fd583, %fd582, %fd572, 0d3FF0000000000000;
	{
	.reg .b32 %temp; 
	mov.b64 	{%r20, %temp}, %fd583;
	}
	{
	.reg .b32 %temp; 
	mov.b64 	{%temp, %r21}, %fd583;
	}
	shl.b32 	%r411, %r19, 20;
	add.s32 	%r412, %r411, %r21;
	mov.b64 	%fd651, {%r20, %r412};
	{
	.reg .b32 %temp; 
	mov.b64 	{%temp, %r413}, %fd20;
	}
	mov.b32 	%f34, %r413;
	abs.f32 	%f4, %f34;
	setp.lt.f32 	%p114, %f4, 0f4086232B;
	@%p114 bra 	$L__BB0_17;
	setp.lt.f64 	%p115, %fd20, 0d0000000000000000;
	add.f64 	%fd584, %fd20, 0d7FF0000000000000;
	selp.f64 	%fd651, 0d0000000000000000, %fd584, %p115;
	setp.geu.f32 	%p116, %f4, 0f40874800;
	@%p116 bra 	$L__BB0_17;
	shr.u32 	%r414, %r19, 31;
	add.s32 	%r415, %r19, %r414;
	shr.s32 	%r416, %r415, 1;
	shl.b32 	%r417, %r416, 20;
	add.s32 	%r418, %r21, %r417;
	mov.b64 	%fd585, {%r20, %r418};
	sub.s32 	%r419, %r19, %r416;
	shl.b32 	%r420, %r419, 20;
	add.s32 	%r421, %r420, 1072693248;
	mov.b32 	%r422, 0;
	mov.b64 	%fd586, {%r422, %r421};
	mul.f64 	%fd651, %fd586, %fd585;
$L__BB0_17:
	mul.f64 	%fd656, %fd19, %fd651;
	add.s32 	%r469, %r469, 4;
	add.s32 	%r468, %r468, 4;
	setp.ne.s32 	%p117, %r469, 0;
	@%p117 bra 	$L__BB0_5;
$L__BB0_18:
	setp.eq.s32 	%p118, %r5, 0;
	@%p118 bra 	$L__BB0_24;
	add.s32 	%r472, %r470, %r4;
	neg.s32 	%r471, %r5;
$L__BB0_20:
	.pragma "nounroll";
	mul.wide.s32 	%rd72, %r472, 8;
	add.s64 	%rd73, %rd1, %rd72;
	ld.global.f64 	%fd29, [%rd73];
	fma.rn.f64 	%fd587, %fd29, 0d3FF71547652B82FE, 0d4338000000000000;
	{
	.reg .b32 %temp; 
	mov.b64 	{%r29, %temp}, %fd587;
	}
	mov.f64 	%fd588, 0dC338000000000000;
	add.rn.f64 	%fd589, %fd587, %fd588;
	fma.rn.f64 	%fd590, %fd589, 0dBFE62E42FEFA39EF, %fd29;
	fma.rn.f64 	%fd591, %fd589, 0dBC7ABC9E3B39803F, %fd590;
	fma.rn.f64 	%fd592, %fd591, 0d3E5ADE1569CE2BDF, 0d3E928AF3FCA213EA;
	fma.rn.f64 	%fd593, %fd592, %fd591, 0d3EC71DEE62401315;
	fma.rn.f64 	%fd594, %fd593, %fd591, 0d3EFA01997C89EB71;
	fma.rn.f64 	%fd595, %fd594, %fd591, 0d3F2A01A014761F65;
	fma.rn.f64 	%fd596, %fd595, %fd591, 0d3F56C16C1852B7AF;
	fma.rn.f64 	%fd597, %fd596, %fd591, 0d3F81111111122322;
	fma.rn.f64 	%fd598, %fd597, %fd591, 0d3FA55555555502A1;
	fma.rn.f64 	%fd599, %fd598, %fd591, 0d3FC5555555555511;
	fma.rn.f64 	%fd600, %fd599, %fd591, 0d3FE000000000000B;
	fma.rn.f64 	%fd601, %fd600, %fd591, 0d3FF0000000000000;
	fma.rn.f64 	%fd602, %fd601, %fd591, 0d3FF0000000000000;
	{
	.reg .b32 %temp; 
	mov.b64 	{%r30, %temp}, %fd602;
	}
	{
	.reg .b32 %temp; 
	mov.b64 	{%temp, %r31}, %fd602;
	}
	shl.b32 	%r423, %r29, 20;
	add.s32 	%r424, %r423, %r31;
	mov.b64 	%fd655, {%r30, %r424};
	{
	.reg .b32 %temp; 
	mov.b64 	{%temp, %r425}, %fd29;
	}
	mov.b32 	%f35, %r425;
	abs.f32 	%f5, %f35;
	setp.lt.f32 	%p119, %f5, 0f4086232B;
	@%p119 bra 	$L__BB0_23;
	setp.lt.f64 	%p120, %fd29, 0d0000000000000000;
	add.f64 	%fd603, %fd29, 0d7FF0000000000000;
	selp.f64 	%fd655, 0d0000000000000000, %fd603, %p120;
	setp.geu.f32 	%p121, %f5, 0f40874800;
	@%p121 bra 	$L__BB0_23;
	shr.u32 	%r426, %r29, 31;
	add.s32 	%r427, %r29, %r426;
	shr.s32 	%r428, %r427, 1;
	shl.b32 	%r429, %r428, 20;
	add.s32 	%r430, %r31, %r429;
	mov.b64 	%fd604, {%r30, %r430};
	sub.s32 	%r431, %r29, %r428;
	shl.b32 	%r432, %r431, 20;
	add.s32 	%r433, %r432, 1072693248;
	mov.b32 	%r434, 0;
	mov.b64 	%fd605, {%r434, %r433};
	mul.f64 	%fd655, %fd605, %fd604;
$L__BB0_23:
	mul.f64 	%fd656, %fd656, %fd655;
	add.s32 	%r472, %r472, 1;
	add.s32 	%r471, %r471, 1;
	setp.ne.s32 	%p122, %r471, 0;
	@%p122 bra 	$L__BB0_20;
$L__BB0_24:
	cvt.rn.f64.s32 	%fd606, %r142;
	rcp.rn.f64 	%fd36, %fd606;
	{
	.reg .b32 %temp; 
	mov.b64 	{%temp, %r34}, %fd656;
	}
	{
	.reg .b32 %temp; 
	mov.b64 	{%temp, %r35}, %fd36;
	}
	shr.u32 	%r435, %r35, 20;
	and.b32  	%r436, %r435, 2047;
	add.s32 	%r437, %r436, -1012;
	mov.b64 	%rd74, %fd36;
	shl.b64 	%rd6, %rd74, %r437;
	setp.eq.s64 	%p3, %rd6, -9223372036854775808;
	abs.f64 	%fd37, %fd656;
	setp.neu.f64 	%p123, %fd656, 0d0000000000000000;
	@%p123 bra 	$L__BB0_26;
	setp.eq.s64 	%p126, %rd6, -9223372036854775808;
	abs.f64 	%fd614, %fd36;
	setp.neu.f64 	%p127, %fd614, 0d3FE0000000000000;
	and.pred  	%p3, %p127, %p126;
	selp.b32 	%r438, %r34, 0, %p3;
	setp.lt.s32 	%p128, %r35, 0;
	or.b32  	%r439, %r438, 2146435072;
	selp.b32 	%r440, %r439, %r438, %p128;
	mov.b32 	%r441, 0;
	mov.b64 	%fd658, {%r441, %r440};
	bra.uni 	$L__BB0_27;
$L__BB0_26:
	{ // callseq 2, 0
	.param .b64 param0;
	st.param.f64 	[param0], %fd37;
	.param .b64 param1;
	st.param.f64 	[param1], %fd36;
	.param .b64 retval0;
	call.uni (retval0), 
	__internal_accurate_pow, 
	(
	param0, 
	param1
	);
	ld.param.f64 	%fd607, [retval0];
	} // callseq 2
	setp.lt.s32 	%p124, %r34, 0;
	cvt.rzi.f64.f64 	%fd609, %fd36;
	setp.neu.f64 	%p125, %fd36, %fd609;
	neg.f64 	%fd610, %fd607;
	selp.f64 	%fd611, %fd610, %fd607, %p3;
	selp.f64 	%fd612, %fd611, %fd607, %p124;
	selp.f64 	%fd613, 0dFFF8000000000000, %fd612, %p124;
	selp.f64 	%fd658, %fd613, %fd612, %p125;
$L__BB0_27:
	add.f64 	%fd615, %fd36, %fd656;
	{
	.reg .b32 %temp; 
	mov.b64 	{%temp, %r442}, %fd615;
	}
	and.b32  	%r443, %r442, 2146435072;
	setp.ne.s32 	%p129, %r443, 2146435072;
	@%p129 bra 	$L__BB0_34;
	setp.num.f64 	%p130, %fd656, %fd656;
	@%p130 bra 	$L__BB0_30;
	add.rn.f64 	%fd658, %fd656, %fd36;
	bra.uni 	$L__BB0_34;
$L__BB0_30:
	abs.f64 	%fd616, %fd36;
	setp.neu.f64 	%p131, %fd616, 0d7FF0000000000000;
	@%p131 bra 	$L__BB0_32;
	setp.gt.f64 	%p136, %fd37, 0d3FF0000000000000;
	selp.b32 	%r451, 2146435072, 0, %p136;
	setp.lt.s32 	%p137, %r35, 0;
	xor.b32  	%r452, %r451, 2146435072;
	selp.b32 	%r453, %r452, %r451, %p137;
	setp.eq.f64 	%p138, %fd656, 0dBFF0000000000000;
	selp.b32 	%r454, 1072693248, %r453, %p138;
	mov.b32 	%r455, 0;
	mov.b64 	%fd658, {%r455, %r454};
	bra.uni 	$L__BB0_34;
$L__BB0_32:
	setp.neu.f64 	%p132, %fd37, 0d7FF0000000000000;
	@%p132 bra 	$L__BB0_34;
	setp.lt.s32 	%p133, %r34, 0;
	setp.lt.s32 	%p134, %r35, 0;
	selp.b32 	%r444, 0, 2146435072, %p134;
	and.b32  	%r445, %r35, 2147483647;
	setp.ne.s32 	%p135, %r445, 1071644672;
	or.b32  	%r446, %r444, -2147483648;
	selp.b32 	%r447, %r446, %r444, %p135;
	selp.b32 	%r448, %r447, %r444, %p3;
	selp.b32 	%r449, %r448, %r444, %p133;
	mov.b32 	%r450, 0;
	mov.b64 	%fd658, {%r450, %r449};
$L__BB0_34:
	ld.param.f64 	%fd646, [_Z19MeshEstimatorKerneldddidPdS_S_S_ii_param_2];
	ld.param.f64 	%fd643, [_Z19MeshEstimatorKerneldddidPdS_S_S_ii_param_0];
	setp.eq.f64 	%p139, %fd656, 0d3FF0000000000000;
	setp.eq.f64 	%p140, %fd36, 0d0000000000000000;
	selp.f64 	%fd617, 0d3FF0000000000000, %fd658, %p139;
	selp.f64 	%fd618, 0d3FF0000000000000, %fd617, %p140;
	setp.gt.f64 	%p141, %fd618, %fd643;
	sub.f64 	%fd619, %fd618, %fd643;
	selp.f64 	%fd45, %fd619, 0d0000000000000000, %p141;
	neg.f64 	%fd620, %fd177;
	mul.f64 	%fd621, %fd646, %fd620;
	mul.f64 	%fd46, %fd621, %fd179;
	fma.rn.f64 	%fd622, %fd46, 0d3FF71547652B82FE, 0d4338000000000000;
	{
	.reg .b32 %temp; 
	mov.b64 	{%r36, %temp}, %fd622;
	}
	mov.f64 	%fd623, 0dC338000000000000;
	add.rn.f64 	%fd624, %fd622, %fd623;
	fma.rn.f64 	%fd625, %fd624, 0dBFE62E42FEFA39EF, %fd46;
	fma.rn.f64 	%fd626, %fd624, 0dBC7ABC9E3B39803F, %fd625;
	fma.rn.f64 	%fd627, %fd626, 0d3E5ADE1569CE2BDF, 0d3E928AF3FCA213EA;
	fma.rn.f64 	%fd628, %fd627, %fd626, 0d3EC71DEE62401315;
	fma.rn.f64 	%fd629, %fd628, %fd626, 0d3EFA01997C89EB71;
	fma.rn.f64 	%fd630, %fd629, %fd626, 0d3F2A01A014761F65;
	fma.rn.f64 	%fd631, %fd630, %fd626, 0d3F56C16C1852B7AF;
	fma.rn.f64 	%fd632, %fd631, %fd626, 0d3F81111111122322;
	fma.rn.f64 	%fd633, %fd632, %fd626, 0d3FA55555555502A1;
	fma.rn.f64 	%fd634, %fd633, %fd626, 0d3FC5555555555511;
	fma.rn.f64 	%fd635, %fd634, %fd626, 0d3FE000000000000B;
	fma.rn.f64 	%fd636, %fd635, %fd626, 0d3FF0000000000000;
	fma.rn.f64 	%fd637, %fd636, %fd626, 0d3FF0000000000000;
	{
	.reg .b32 %temp; 
	mov.b64 	{%r37, %temp}, %fd637;
	}
	{
	.reg .b32 %temp; 
	mov.b64 	{%temp, %r38}, %fd637;
	}
	shl.b32 	%r456, %r36, 20;
	add.s32 	%r457, %r456, %r38;
	mov.b64 	%fd659, {%r37, %r457};
	{
	.reg .b32 %temp; 
	mov.b64 	{%temp, %r458}, %fd46;
	}
	mov.b32 	%f36, %r458;
	abs.f32 	%f6, %f36;
	setp.lt.f32 	%p142, %f6, 0f4086232B;
	@%p142 bra 	$L__BB0_37;
	setp.lt.f64 	%p143, %fd46, 0d0000000000000000;
	add.f64 	%fd638, %fd46, 0d7FF0000000000000;
	selp.f64 	%fd659, 0d0000000000000000, %fd638, %p143;
	setp.geu.f32 	%p144, %f6, 0f40874800;
	@%p144 bra 	$L__BB0_37;
	shr.u32 	%r459, %r36, 31;
	add.s32 	%r460, %r36, %r459;
	shr.s32 	%r461, %r460, 1;
	shl.b32 	%r462, %r461, 20;
	add.s32 	%r463, %r38, %r462;
	mov.b64 	%fd639, {%r37, %r463};
	sub.s32 	%r464, %r36, %r461;
	shl.b32 	%r465, %r464, 20;
	add.s32 	%r466, %r465, 1072693248;
	mov.b32 	%r467, 0;
	mov.b64 	%fd640, {%r467, %r466};
	mul.f64 	%fd659, %fd640, %fd639;
$L__BB0_37:
	mul.f64 	%fd641, %fd45, %fd659;
	mul.wide.s32 	%rd75, %r3, 8;
	add.s64 	%rd76, %rd2, %rd75;
	st.global.f64 	[%rd76], %fd641;
	bra.uni 	$L__BB0_124;
$L__BB0_38:
	cvt.rzi.s32.f64 	%r39, %fd179;
	setp.lt.s32 	%p10, %r141, 1;
	mov.f64 	%fd667, 0d0000000000000000;
	@%p10 bra 	$L__BB0_50;
	sub.s32 	%r40, %r39, %r143;
	mul.lo.s32 	%r41, %r40, %r141;
	add.s32 	%r147, %r143, -1;
	mul.lo.s32 	%r42, %r147, %r141;
	add.s32 	%r148, %r141, -1;
	and.b32  	%r43, %r141, 7;
	setp.lt.u32 	%p11, %r148, 7;
	mov.f64 	%fd667, 0d0000000000000000;
	mov.b32 	%r477, 0;
	@%p11 bra 	$L__BB0_42;
	and.b32  	%r477, %r141, 2147483640;
	neg.s32 	%r475, %r477;
	mul.lo.s32 	%r149, %r141, %r141;
	mad.lo.s32 	%r150, %r149, %r40, %r2;
	add.s32 	%r473, %r150, %r1;
	shl.b32 	%r47, %r141, 3;
	mov.f64 	%fd667, 0d0000000000000000;
	mul.wide.u32 	%rd19, %r141, 8;
	mov.u32 	%r474, %r42;
$L__BB0_41:
	.pragma "nounroll";
	mul.wide.s32 	%rd15, %r473, 8;
	add.s64 	%rd16, %rd3, %rd15;
	ld.global.f64 	%fd184, [%rd16];
	mul.wide.s32 	%rd17, %r474, 8;
	add.s64 	%rd18, %rd2, %rd17;
	ld.global.f64 	%fd185, [%rd18];
	fma.rn.f64 	%fd186, %fd184, %fd185, %fd667;
	add.s64 	%rd20, %rd16, %rd19;
	ld.global.f64 	%fd187, [%rd20];
	ld.global.f64 	%fd188, [%rd18+8];
	fma.rn.f64 	%fd189, %fd187, %fd188, %fd186;
	add.s64 	%rd21, %rd20, %rd19;
	ld.global.f64 	%fd190, [%rd21];
	ld.global.f64 	%fd191, [%rd18+16];
	fma.rn.f64 	%fd192, %fd190, %fd191, %fd189;
	add.s64 	%rd22, %rd21, %rd19;
	ld.global.f64 	%fd193, [%rd22];
	ld.global.f64 	%fd194, [%rd18+24];
	fma.rn.f64 	%fd195, %fd193, %fd194, %fd192;
	add.s64 	%rd23, %rd22, %rd19;
	ld.global.f64 	%fd196, [%rd23];
	ld.global.f64 	%fd197, [%rd18+32];
	fma.rn.f64 	%fd198, %fd196, %fd197, %fd195;
	add.s64 	%rd24, %rd23, %rd19;
	ld.global.f64 	%fd199, [%rd24];
	ld.global.f64 	%fd200, [%rd18+40];
	fma.rn.f64 	%fd201, %fd199, %fd200, %fd198;
	add.s64 	%rd25, %rd24, %rd19;
	ld.global.f64 	%fd202, [%rd25];
	ld.global.f64 	%fd203, [%rd18+48];
	fma.rn.f64 	%fd204, %fd202, %fd203, %fd201;
	add.s64 	%rd26, %rd25, %rd19;
	ld.global.f64 	%fd205, [%rd26];
	ld.global.f64 	%fd206, [%rd18+56];
	fma.rn.f64 	%fd667, %fd205, %fd206, %fd204;
	add.s32 	%r475, %r475, 8;
	add.s32 	%r474, %r474, 8;
	add.s32 	%r473, %r473, %r47;
	setp.ne.s32 	%p12, %r475, 0;
	@%p12 bra 	$L__BB0_41;
$L__BB0_42:
	setp.eq.s32 	%p13, %r43, 0;
	@%p13 bra 	$L__BB0_50;
	and.b32  	%r55, %r141, 3;
	setp.lt.u32 	%p14, %r43, 4;
	@%p14 bra 	$L__BB0_45;
	add.s32 	%r151, %r477, %r41;
	mad.lo.s32 	%r152, %r151, %r141, %r3;
	mul.wide.s32 	%rd27, %r152, 8;
	add.s64 	%rd28, %rd3, %rd27;
	ld.global.f64 	%fd208, [%rd28];
	add.s32 	%r153, %r477, %r42;
	mul.wide.s32 	%rd29, %r153, 8;
	add.s64 	%rd30, %rd2, %rd29;
	ld.global.f64 	%fd209, [%rd30];
	fma.rn.f64 	%fd210, %fd208, %fd209, %fd667;
	mul.wide.u32 	%rd31, %r141, 8;
	add.s64 	%rd32, %rd28, %rd31;
	ld.global.f64 	%fd211, [%rd32];
	ld.global.f64 	%fd212, [%rd30+8];
	fma.rn.f64 	%fd213, %fd211, %fd212, %fd210;
	add.s64 	%rd33, %rd32, %rd31;
	ld.global.f64 	%fd214, [%rd33];
	ld.global.f64 	%fd215, [%rd30+16];
	fma.rn.f64 	%fd216, %fd214, %fd215, %fd213;
	add.s64 	%rd34, %rd33, %rd31;
	ld.global.f64 	%fd217, [%rd34];
	ld.global.f64 	%fd218, [%rd30+24];
	fma.rn.f64 	%fd667, %fd217, %fd218, %fd216;
	add.s32 	%r477, %r477, 4;
$L__BB0_45:
	setp.eq.s32 	%p15, %r55, 0;
	@%p15 bra 	$L__BB0_50;
	setp.eq.s32 	%p16, %r55, 1;
	@%p16 bra 	$L__BB0_48;
	add.s32 	%r154, %r477, %r41;
	mad.lo.s32 	%r155, %r154, %r141, %r3;
	mul.wide.s32 	%rd35, %r155, 8;
	add.s64 	%rd36, %rd3, %rd35;
	ld.global.f64 	%fd220, [%rd36];
	add.s32 	%r156, %r477, %r42;
	mul.wide.s32 	%rd37, %r156, 8;
	add.s64 	%rd38, %rd2, %rd37;
	ld.global.f64 	%fd221, [%rd38];
	fma.rn.f64 	%fd222, %fd220, %fd221, %fd667;
	mul.wide.u32 	%rd39, %r141, 8;
	add.s64 	%rd40, %rd36, %rd39;
	ld.global.f64 	%fd223, [%rd40];
	ld.global.f64 	%fd224, [%rd38+8];
	fma.rn.f64 	%fd667, %fd223, %fd224, %fd222;
	add.s32 	%r477, %r477, 2;
$L__BB0_48:
	and.b32  	%r157, %r141, 1;
	setp.eq.b32 	%p17, %r157, 1;
	not.pred 	%p18, %p17;
	@%p18 bra 	$L__BB0_50;
	add.s32 	%r158, %r477, %r41;
	mad.lo.s32 	%r159, %r158, %r141, %r3;
	mul.wide.s32 	%rd41, %r159, 8;
	add.s64 	%rd42, %rd3, %rd41;
	ld.global.f64 	%fd225, [%rd42];
	add.s32 	%r160, %r477, %r42;
	mul.wide.s32 	%rd43, %r160, 8;
	add.s64 	%rd44, %rd2, %rd43;
	ld.global.f64 	%fd226, [%rd44];
	fma.rn.f64 	%fd667, %fd225, %fd226, %fd667;
$L__BB0_50:
	setp.lt.s32 	%p19, %r141, 1;
	cvt.rn.f64.s32 	%fd228, %r141;
	rcp.rn.f64 	%fd63, %fd228;
	mul.f64 	%fd64, %fd63, %fd667;
	mov.f64 	%fd671, 0d0000000000000000;
	@%p19 bra 	$L__BB0_65;
	sub.s32 	%r60, %r39, %r143;
	setp.eq.s32 	%p20, %r141, 1;
	mov.f64 	%fd671, 0d0000000000000000;
	mov.b32 	%r482, 0;
	@%p20 bra 	$L__BB0_60;
	and.b32  	%r162, %r141, 2147483646;
	neg.s32 	%r481, %r162;
	mul.lo.s32 	%r163, %r142, %r141;
	mul.lo.s32 	%r480, %r163, %r60;
	mul.lo.s32 	%r164, %r141, %r141;
	mad.lo.s32 	%r165, %r164, %r60, %r2;
	add.s32 	%r479, %r165, %r1;
	mov.f64 	%fd671, 0d0000000000000000;
	mul.wide.u32 	%rd47, %r141, 8;
	mul.wide.s32 	%rd49, %r142, 8;
$L__BB0_53:
	mul.wide.s32 	%rd45, %r479, 8;
	add.s64 	%rd7, %rd3, %rd45;
	ld.global.f64 	%fd66, [%rd7];
	mul.wide.s32 	%rd46, %r480, 8;
	add.s64 	%rd8, %rd1, %rd46;
	ld.global.f64 	%fd67, [%rd8];
	fma.rn.f64 	%fd232, %fd67, 0d3FF71547652B82FE, 0d4338000000000000;
	{
	.reg .b32 %temp; 
	mov.b64 	{%r67, %temp}, %fd232;
	}
	mov.f64 	%fd233, 0dC338000000000000;
	add.rn.f64 	%fd234, %fd232, %fd233;
	fma.rn.f64 	%fd235, %fd234, 0dBFE62E42FEFA39EF, %fd67;
	fma.rn.f64 	%fd236, %fd234, 0dBC7ABC9E3B39803F, %fd235;
	fma.rn.f64 	%fd237, %fd236, 0d3E5ADE1569CE2BDF, 0d3E928AF3FCA213EA;
	fma.rn.f64 	%fd238, %fd237, %fd236, 0d3EC71DEE62401315;
	fma.rn.f64 	%fd239, %fd238, %fd236, 0d3EFA01997C89EB71;
	fma.rn.f64 	%fd240, %fd239, %fd236, 0d3F2A01A014761F65;
	fma.rn.f64 	%fd241, %fd240, %fd236, 0d3F56C16C1852B7AF;
	fma.rn.f64 	%fd242, %fd241, %fd236, 0d3F81111111122322;
	fma.rn.f64 	%fd243, %fd242, %fd236, 0d3FA55555555502A1;
	fma.rn.f64 	%fd244, %fd243, %fd236, 0d3FC5555555555511;
	fma.rn.f64 	%fd245, %fd244, %fd236, 0d3FE000000000000B;
	fma.rn.f64 	%fd246, %fd245, %fd236, 0d3FF0000000000000;
	fma.rn.f64 	%fd247, %fd246, %fd236, 0d3FF0000000000000;
	{
	.reg .b32 %temp; 
	mov.b64 	{%r68, %temp}, %fd247;
	}
	{
	.reg .b32 %temp; 
	mov.b64 	{%temp, %r69}, %fd247;
	}
	shl.b32 	%r166, %r67, 20;
	add.s32 	%r167, %r166, %r69;
	mov.b64 	%fd669, {%r68, %r167};
	{
	.reg .b32 %temp; 
	mov.b64 	{%temp, %r168}, %fd67;
	}
	mov.b32 	%f19, %r168;
	abs.f32 	%f7, %f19;
	setp.lt.f32 	%p21, %f7, 0f4086232B;
	@%p21 bra 	$L__BB0_56;
	setp.lt.f64 	%p22, %fd67, 0d0000000000000000;
	add.f64 	%fd248, %fd67, 0d7FF0000000000000;
	selp.f64 	%fd669, 0d0000000000000000, %fd248, %p22;
	setp.geu.f32 	%p23, %f7, 0f40874800;
	@%p23 bra 	$L__BB0_56;
	shr.u32 	%r169, %r67, 31;
	add.s32 	%r170, %r67, %r169;
	shr.s32 	%r171, %r170, 1;
	shl.b32 	%r172, %r171, 20;
	add.s32 	%r173, %r69, %r172;
	mov.b64 	%fd249, {%r68, %r173};
	sub.s32 	%r174, %r67, %r171;
	shl.b32 	%r175, %r174, 20;
	add.s32 	%r176, %r175, 1072693248;
	mov.b32 	%r177, 0;
	mov.b64 	%fd250, {%r177, %r176};
	mul.f64 	%fd669, %fd250, %fd249;
$L__BB0_56:
	fma.rn.f64 	%fd72, %fd66, %fd669, %fd671;
	add.s64 	%rd48, %rd7, %rd47;
	ld.global.f64 	%fd73, [%rd48];
	add.s64 	%rd50, %rd8, %rd49;
	ld.global.f64 	%fd74, [%rd50];
	fma.rn.f64 	%fd251, %fd74, 0d3FF71547652B82FE, 0d4338000000000000;
	{
	.reg .b32 %temp; 
	mov.b64 	{%r70, %temp}, %fd251;
	}
	mov.f64 	%fd252, 0dC338000000000000;
	add.rn.f64 	%fd253, %fd251, %fd252;
	fma.rn.f64 	%fd254, %fd253, 0dBFE62E42FEFA39EF, %fd74;
	fma.rn.f64 	%fd255, %fd253, 0dBC7ABC9E3B39803F, %fd254;
	fma.rn.f64 	%fd256, %fd255, 0d3E5ADE1569CE2BDF, 0d3E928AF3FCA213EA;
	fma.rn.f64 	%fd257, %fd256, %fd255, 0d3EC71DEE62401315;
	fma.rn.f64 	%fd258, %fd257, %fd255, 0d3EFA01997C89EB71;
	fma.rn.f64 	%fd259, %fd258, %fd255, 0d3F2A01A014761F65;
	fma.rn.f64 	%fd260, %fd259, %fd255, 0d3F56C16C1852B7AF;
	fma.rn.f64 	%fd261, %fd260, %fd255, 0d3F81111111122322;
	fma.rn.f64 	%fd262, %fd261, %fd255, 0d3FA55555555502A1;
	fma.rn.f64 	%fd263, %fd262, %fd255, 0d3FC5555555555511;
	fma.rn.f64 	%fd264, %fd263, %fd255, 0d3FE000000000000B;
	fma.rn.f64 	%fd265, %fd264, %fd255, 0d3FF0000000000000;
	fma.rn.f64 	%fd266, %fd265, %fd255, 0d3FF0000000000000;
	{
	.reg .b32 %temp; 
	mov.b64 	{%r71, %temp}, %fd266;
	}
	{
	.reg .b32 %temp; 
	mov.b64 	{%temp, %r72}, %fd266;
	}
	shl.b32 	%r178, %r70, 20;
	add.s32 	%r179, %r178, %r72;
	mov.b64 	%fd670, {%r71, %r179};
	{
	.reg .b32 %temp; 
	mov.b64 	{%temp, %r180}, %fd74;
	}
	mov.b32 	%f20, %r180;
	abs.f32 	%f8, %f20;
	setp.lt.f32 	%p24, %f8, 0f4086232B;
	@%p24 bra 	$L__BB0_59;
	setp.lt.f64 	%p25, %fd74, 0d0000000000000000;
	add.f64 	%fd267, %fd74, 0d7FF0000000000000;
	selp.f64 	%fd670, 0d0000000000000000, %fd267, %p25;
	setp.geu.f32 	%p26, %f8, 0f40874800;
	@%p26 bra 	$L__BB0_59;
	shr.u32 	%r181, %r70, 31;
	add.s32 	%r182, %r70, %r181;
	shr.s32 	%r183, %r182, 1;
	shl.b32 	%r184, %r183, 20;
	add.s32 	%r185, %r72, %r184;
	mov.b64 	%fd268, {%r71, %r185};
	sub.s32 	%r186, %r70, %r183;
	shl.b32 	%r187, %r186, 20;
	add.s32 	%r188, %r187, 1072693248;
	mov.b32 	%r189, 0;
	mov.b64 	%fd269, {%r189, %r188};
	mul.f64 	%fd670, %fd269, %fd268;
$L__BB0_59:
	and.b32  	%r482, %r141, 2147483646;
	fma.rn.f64 	%fd671, %fd73, %fd670, %fd72;
	add.s32 	%r481, %r481, 2;
	shl.b32 	%r190, %r142, 1;
	add.s32 	%r480, %r480, %r190;
	shl.b32 	%r191, %r141, 1;
	add.s32 	%r479, %r479, %r191;
	setp.ne.s32 	%p27, %r481, 0;
	@%p27 bra 	$L__BB0_53;
$L__BB0_60:
	and.b32  	%r192, %r141, 1;
	setp.eq.b32 	%p28, %r192, 1;
	not.pred 	%p29, %p28;
	@%p29 bra 	$L__BB0_65;
	sub.s32 	%r193, %r39, %r143;
	mad.lo.s32 	%r194, %r193, %r141, %r482;
	mad.lo.s32 	%r195, %r194, %r141, %r3;
	mul.wide.s32 	%rd51, %r195, 8;
	add.s64 	%rd52, %rd3, %rd51;
	ld.global.f64 	%fd82, [%rd52];
	mul.lo.s32 	%r196, %r194, %r142;
	mul.wide.s32 	%rd53, %r196, 8;
	add.s64 	%rd54, %rd1, %rd53;
	ld.global.f64 	%fd83, [%rd54];
	fma.rn.f64 	%fd270, %fd83, 0d3FF71547652B82FE, 0d4338000000000000;
	{
	.reg .b32 %temp; 
	mov.b64 	{%r78, %temp}, %fd270;
	}
	mov.f64 	%fd271, 0dC338000000000000;
	add.rn.f64 	%fd272, %fd270, %fd271;
	fma.rn.f64 	%fd273, %fd272, 0dBFE62E42FEFA39EF, %fd83;
	fma.rn.f64 	%fd274, %fd272, 0dBC7ABC9E3B39803F, %fd273;
	fma.rn.f64 	%fd275, %fd274, 0d3E5ADE1569CE2BDF, 0d3E928AF3FCA213EA;
	fma.rn.f64 	%fd276, %fd275, %fd274, 0d3EC71DEE62401315;
	fma.rn.f64 	%fd277, %fd276, %fd274, 0d3EFA01997C89EB71;
	fma.rn.f64 	%fd278, %fd277, %fd274, 0d3F2A01A014761F65;
	fma.rn.f64 	%fd279, %fd278, %fd274, 0d3F56C16C1852B7AF;
	fma.rn.f64 	%fd280, %fd279, %fd274, 0d3F81111111122322;
	fma.rn.f64 	%fd281, %fd280, %fd274, 0d3FA55555555502A1;
	fma.rn.f64 	%fd282, %fd281, %fd274, 0d3FC5555555555511;
	fma.rn.f64 	%fd283, %fd282, %fd274, 0d3FE000000000000B;
	fma.rn.f64 	%fd284, %fd283, %fd274, 0d3FF0000000000000;
	fma.rn.f64 	%fd285, %fd284, %fd274, 0d3FF0000000000000;
	{
	.reg .b32 %temp; 
	mov.b64 	{%r79, %temp}, %fd285;
	}
	{
	.reg .b32 %temp; 
	mov.b64 	{%temp, %r80}, %fd285;
	}
	shl.b32 	%r197, %r78, 20;
	add.s32 	%r198, %r197, %r80;
	mov.b64 	%fd673, {%r79, %r198};
	{
	.reg .b32 %temp; 
	mov.b64 	{%temp, %r199}, %fd83;
	}
	mov.b32 	%f21, %r199;
	abs.f32 	%f9, %f21;
	setp.lt.f32 	%p30, %f9, 0f4086232B;
	@%p30 bra 	$L__BB0_64;
	setp.lt.f64 	%p31, %fd83, 0d0000000000000000;
	add.f64 	%fd286, %fd83, 0d7FF0000000000000;
	selp.f64 	%fd673, 0d0000000000000000, %fd286, %p31;
	setp.geu.f32 	%p32, %f9, 0f40874800;
	@%p32 bra 	$L__BB0_64;
	shr.u32 	%r200, %r78, 31;
	add.s32 	%r201, %r78, %r200;
	shr.s32 	%r202, %r201, 1;
	shl.b32 	%r203, %r202, 20;
	add.s32 	%r204, %r80, %r203;
	mov.b64 	%fd287, {%r79, %r204};
	sub.s32 	%r205, %r78, %r202;
	shl.b32 	%r206, %r205, 20;
	add.s32 	%r207, %r206, 1072693248;
	mov.b32 	%r208, 0;
	mov.b64 	%fd288, {%r208, %r207};
	mul.f64 	%fd673, %fd288, %fd287;
$L__BB0_64:
	fma.rn.f64 	%fd671, %fd82, %fd673, %fd671;
$L__BB0_65:
	mul.f64 	%fd90, %fd63, %fd671;
	not.b32 	%r209, %r143;
	add.s32 	%r210, %r39, %r209;
	mad.lo.s32 	%r211, %r210, %r141, %r3;
	mul.lo.s32 	%r212, %r211, %r142;
	mul.wide.s32 	%rd55, %r212, 8;
	add.s64 	%rd56, %rd1, %rd55;
	ld.global.f64 	%fd91, [%rd56];
	fma.rn.f64 	%fd289, %fd91, 0d3FF71547652B82FE, 0d4338000000000000;
	{
	.reg .b32 %temp; 
	mov.b64 	{%r81, %temp}, %fd289;
	}
	mov.f64 	%fd290, 0dC338000000000000;
	add.rn.f64 	%fd291, %fd289, %fd290;
	fma.rn.f64 	%fd292, %fd291, 0dBFE62E42FEFA39EF, %fd91;
	fma.rn.f64 	%fd293, %fd291, 0dBC7ABC9E3B39803F, %fd292;
	fma.rn.f64 	%fd294, %fd293, 0d3E5ADE1569CE2BDF, 0d3E928AF3FCA213EA;
	fma.rn.f64 	%fd295, %fd294, %fd293, 0d3EC71DEE62401315;
	fma.rn.f64 	%fd296, %fd295, %fd293, 0d3EFA01997C89EB71;
	fma.rn.f64 	%fd297, %fd296, %fd293, 0d3F2A01A014761F65;
	fma.rn.f64 	%fd298, %fd297, %fd293, 0d3F56C16C1852B7AF;
	fma.rn.f64 	%fd299, %fd298, %fd293, 0d3F81111111122322;
	fma.rn.f64 	%fd300, %fd299, %fd293, 0d3FA55555555502A1;
	fma.rn.f64 	%fd301, %fd300, %fd293, 0d3FC5555555555511;
	fma.rn.f64 	%fd302, %fd301, %fd293, 0d3FE000000000000B;
	fma.rn.f64 	%fd303, %fd302, %fd293, 0d3FF0000000000000;
	fma.rn.f64 	%fd304, %fd303, %fd293, 0d3FF0000000000000;
	{
	.reg .b32 %temp; 
	mov.b64 	{%r82, %temp}, %fd304;
	}
	{
	.reg .b32 %temp; 
	mov.b64 	{%temp, %r83}, %fd304;
	}
	shl.b32 	%r213, %r81, 20;
	add.s32 	%r214, %r213, %r83;
	mov.b64 	%fd675, {%r82, %r214};
	{
	.reg .b32 %temp; 
	mov.b64 	{%temp, %r215}, %fd91;
	}
	mov.b32 	%f22, %r215;
	abs.f32 	%f10, %f22;
	setp.lt.f32 	%p33, %f10, 0f4086232B;
	@%p33 bra 	$L__BB0_68;
	setp.lt.f64 	%p34, %fd91, 0d0000000000000000;
	add.f64 	%fd305, %fd91, 0d7FF0000000000000;
	selp.f64 	%fd675, 0d0000000000000000, %fd305, %p34;
	setp.geu.f32 	%p35, %f10, 0f40874800;
	@%p35 bra 	$L__BB0_68;
	shr.u32 	%r216, %r81, 31;
	add.s32 	%r217, %r81, %r216;
	shr.s32 	%r218, %r217, 1;
	shl.b32 	%r219, %r218, 20;
	add.s32 	%r220, %r83, %r219;
	mov.b64 	%fd306, {%r82, %r220};
	sub.s32 	%r221, %r81, %r218;
	shl.b32 	%r222, %r221, 20;
	add.s32 	%r223, %r222, 1072693248;
	mov.b32 	%r224, 0;
	mov.b64 	%fd307, {%r224, %r223};
	mul.f64 	%fd675, %fd307, %fd306;
$L__BB0_68:
	ld.param.f64 	%fd644, [_Z19MeshEstimatorKerneldddidPdS_S_S_ii_param_2];
	mul.f64 	%fd96, %fd177, %fd644;
	fma.rn.f64 	%fd308, %fd96, 0d3FF71547652B82FE, 0d4338000000000000;
	{
	.reg .b32 %temp; 
	mov.b64 	{%r84, %temp}, %fd308;
	}
	mov.f64 	%fd309, 0dC338000000000000;
	add.rn.f64 	%fd310, %fd308, %fd309;
	fma.rn.f64 	%fd311, %fd310, 0dBFE62E42FEFA39EF, %fd96;
	fma.rn.f64 	%fd312, %fd310, 0dBC7ABC9E3B39803F, %fd311;
	fma.rn.f64 	%fd313, %fd312, 0d3E5ADE1569CE2BDF, 0d3E928AF3FCA213EA;
	fma.rn.f64 	%fd314, %fd313, %fd312, 0d3EC71DEE62401315;
	fma.rn.f64 	%fd315, %fd314, %fd312, 0d3EFA01997C89EB71;
	fma.rn.f64 	%fd316, %fd315, %fd312, 0d3F2A01A014761F65;
	fma.rn.f64 	%fd317, %fd316, %fd312, 0d3F56C16C1852B7AF;
	fma.rn.f64 	%fd318, %fd317, %fd312, 0d3F81111111122322;
	fma.rn.f64 	%fd319, %fd318, %fd312, 0d3FA55555555502A1;
	fma.rn.f64 	%fd320, %fd319, %fd312, 0d3FC5555555555511;
	fma.rn.f64 	%fd321, %fd320, %fd312, 0d3FE000000000000B;
	fma.rn.f64 	%fd322, %fd321, %fd312, 0d3FF0000000000000;
	fma.rn.f64 	%fd323, %fd322, %fd312, 0d3FF0000000000000;
	{
	.reg .b32 %temp; 
	mov.b64 	{%r85, %temp}, %fd323;
	}
	{
	.reg .b32 %temp; 
	mov.b64 	{%temp, %r86}, %fd323;
	}
	shl.b32 	%r225, %r84, 20;
	add.s32 	%r226, %r225, %r86;
	mov.b64 	%fd676, {%r85, %r226};
	{
	.reg .b32 %temp; 
	mov.b64 	{%temp, %r227}, %fd96;
	}
	mov.b32 	%f23, %r227;
	abs.f32 	%f11, %f23;
	setp.lt.f32 	%p36, %f11, 0f4086232B;
	@%p36 bra 	$L__BB0_71;
	setp.lt.f64 	%p37, %fd96, 0d0000000000000000;
	add.f64 	%fd324, %fd96, 0d7FF0000000000000;
	selp.f64 	%fd676, 0d0000000000000000, %fd324, %p37;
	setp.geu.f32 	%p38, %f11, 0f40874800;
	@%p38 bra 	$L__BB0_71;
	shr.u32 	%r228, %r84, 31;
	add.s32 	%r229, %r84, %r228;
	shr.s32 	%r230, %r229, 1;
	shl.b32 	%r231, %r230, 20;
	add.s32 	%r232, %r86, %r231;
	mov.b64 	%fd325, {%r85, %r232};
	sub.s32 	%r233, %r84, %r230;
	shl.b32 	%r234, %r233, 20;
	add.s32 	%r235, %r234, 1072693248;
	mov.b32 	%r236, 0;
	mov.b64 	%fd326, {%r236, %r235};
	mul.f64 	%fd676, %fd326, %fd325;
$L__BB0_71:
	setp.lt.s32 	%p39, %r141, 1;
	mul.f64 	%fd101, %fd675, %fd676;
	mov.f64 	%fd682, 0d7FF8000000000000;
	@%p39 bra 	$L__BB0_86;
	sub.s32 	%r237, %r39, %r143;
	add.s32 	%r238, %r143, -1;
	mul.lo.s32 	%r485, %r238, %r141;
	mov.f64 	%fd329, 0d4000000000000000;
	{
	.reg .b32 %temp; 
	mov.b64 	{%temp, %r88}, %fd329;
	}
	and.b32  	%r89, %r88, 2146435072;
	setp.eq.s32 	%p40, %r89, 1062207488;
	setp.lt.s32 	%p41, %r88, 0;
	selp.b32 	%r90, 0, 2146435072, %p41;
	and.b32  	%r239, %r88, 2147483647;
	setp.ne.s32 	%p42, %r239, 1071644672;
	and.pred  	%p4, %p40, %p42;
	neg.s32 	%r486, %r141;
	mul.lo.s32 	%r240, %r142, %r141;
	mul.lo.s32 	%r484, %r240, %r237;
	mul.lo.s32 	%r241, %r141, %r141;
	mad.lo.s32 	%r242, %r241, %r237, %r2;
	add.s32 	%r483, %r242, %r1;
	mov.f64 	%fd677, 0d0000000000000000;
	mov.f64 	%fd678, %fd677;
$L__BB0_73:
	mul.wide.s32 	%rd57, %r483, 8;
	add.s64 	%rd58, %rd3, %rd57;
	ld.global.f64 	%fd104, [%rd58];
	mul.wide.s32 	%rd59, %r484, 8;
	add.s64 	%rd60, %rd1, %rd59;
	ld.global.f64 	%fd105, [%rd60];
	fma.rn.f64 	%fd330, %fd105, 0d3FF71547652B82FE, 0d4338000000000000;
	{
	.reg .b32 %temp; 
	mov.b64 	{%r98, %temp}, %fd330;
	}
	mov.f64 	%fd331, 0dC338000000000000;
	add.rn.f64 	%fd332, %fd330, %fd331;
	fma.rn.f64 	%fd333, %fd332, 0dBFE62E42FEFA39EF, %fd105;
	fma.rn.f64 	%fd334, %fd332, 0dBC7ABC9E3B39803F, %fd333;
	fma.rn.f64 	%fd335, %fd334, 0d3E5ADE1569CE2BDF, 0d3E928AF3FCA213EA;
	fma.rn.f64 	%fd336, %fd335, %fd334, 0d3EC71DEE62401315;
	fma.rn.f64 	%fd337, %fd336, %fd334, 0d3EFA01997C89EB71;
	fma.rn.f64 	%fd338, %fd337, %fd334, 0d3F2A01A014761F65;
	fma.rn.f64 	%fd339, %fd338, %fd334, 0d3F56C16C1852B7AF;
	fma.rn.f64 	%fd340, %fd339, %fd334, 0d3F81111111122322;
	fma.rn.f64 	%fd341, %fd340, %fd334, 0d3FA55555555502A1;
	fma.rn.f64 	%fd342, %fd341, %fd334, 0d3FC5555555555511;
	fma.rn.f64 	%fd343, %fd342, %fd334, 0d3FE000000000000B;
	fma.rn.f64 	%fd344, %fd343, %fd334, 0d3FF0000000000000;
	fma.rn.f64 	%fd345, %fd344, %fd334, 0d3FF0000000000000;
	{
	.reg .b32 %temp; 
	mov.b64 	{%r99, %temp}, %fd345;
	}
	{
	.reg .b32 %temp; 
	mov.b64 	{%temp, %r100}, %fd345;
	}
	shl.b32 	%r243, %r98, 20;
	add.s32 	%r244, %r243, %r100;
	mov.b64 	%fd680, {%r99, %r244};
	{
	.reg .b32 %temp; 
	mov.b64 	{%temp, %r245}, %fd105;
	}
	mov.b32 	%f24, %r245;
	abs.f32 	%f12, %f24;
	setp.lt.f32 	%p43, %f12, 0f4086232B;
	mov.f64 	%fd679, %fd680;
	@%p43 bra 	$L__BB0_76;
	setp.lt.f64 	%p44, %fd105, 0d0000000000000000;
	add.f64 	%fd346, %fd105, 0d7FF0000000000000;
	selp.f64 	%fd679, 0d0000000000000000, %fd346, %p44;
	setp.geu.f32 	%p45, %f12, 0f40874800;
	@%p45 bra 	$L__BB0_76;
	shr.u32 	%r246, %r98, 31;
	add.s32 	%r247, %r98, %r246;
	shr.s32 	%r248, %r247, 1;
	shl.b32 	%r249, %r248, 20;
	add.s32 	%r250, %r100, %r249;
	mov.b64 	%fd347, {%r99, %r250};
	sub.s32 	%r251, %r98, %r248;
	shl.b32 	%r252, %r251, 20;
	add.s32 	%r253, %r252, 1072693248;
	mov.b32 	%r254, 0;
	mov.b64 	%fd348, {%r254, %r253};
	mul.f64 	%fd679, %fd348, %fd347;
$L__BB0_76:
	mul.f64 	%fd349, %fd104, %fd679;
	sub.f64 	%fd350, %fd349, %fd90;
	mul.wide.s32 	%rd61, %r485, 8;
	add.s64 	%rd62, %rd2, %rd61;
	ld.global.f64 	%fd351, [%rd62];
	mul.f64 	%fd352, %fd104, %fd351;
	sub.f64 	%fd353, %fd352, %fd64;
	fma.rn.f64 	%fd678, %fd350, %fd353, %fd678;
	@%p43 bra 	$L__BB0_79;
	setp.lt.f64 	%p47, %fd105, 0d0000000000000000;
	add.f64 	%fd354, %fd105, 0d7FF0000000000000;
	selp.f64 	%fd680, 0d0000000000000000, %fd354, %p47;
	setp.geu.f32 	%p48, %f12, 0f40874800;
	@%p48 bra 	$L__BB0_79;
	shr.u32 	%r255, %r98, 31;
	add.s32 	%r256, %r98, %r255;
	shr.s32 	%r257, %r256, 1;
	shl.b32 	%r258, %r257, 20;
	add.s32 	%r259, %r100, %r258;
	mov.b64 	%fd355, {%r99, %r259};
	sub.s32 	%r260, %r98, %r257;
	shl.b32 	%r261, %r260, 20;
	add.s32 	%r262, %r261, 1072693248;
	mov.b32 	%r263, 0;
	mov.b64 	%fd356, {%r263, %r262};
	mul.f64 	%fd680, %fd356, %fd355;
$L__BB0_79:
	mul.f64 	%fd357, %fd104, %fd680;
	sub.f64 	%fd114, %fd357, %fd90;
	{
	.reg .b32 %temp; 
	mov.b64 	{%temp, %r101}, %fd114;
	}
	abs.f64 	%fd115, %fd114;
	{ // callseq 0, 0
	.param .b64 param0;
	st.param.f64 	[param0], %fd115;
	.param .b64 param1;
	st.param.f64 	[param1], 0d4000000000000000;
	.param .b64 retval0;
	call.uni (retval0), 
	__internal_accurate_pow, 
	(
	param0, 
	param1
	);
	ld.param.f64 	%fd358, [retval0];
	} // callseq 0
	setp.lt.s32 	%p52, %r101, 0;
	neg.f64 	%fd360, %fd358;
	selp.f64 	%fd361, %fd360, %fd358, %p40;
	selp.f64 	%fd362, %fd361, %fd358, %p52;
	setp.eq.f64 	%p53, %fd114, 0d0000000000000000;
	selp.b32 	%r264, %r101, 0, %p40;
	or.b32  	%r265, %r264, 2146435072;
	selp.b32 	%r266, %r265, %r264, %p41;
	mov.b32 	%r267, 0;
	mov.b64 	%fd363, {%r267, %r266};
	selp.f64 	%fd681, %fd363, %fd362, %p53;
	add.f64 	%fd364, %fd114, 0d4000000000000000;
	{
	.reg .b32 %temp; 
	mov.b64 	{%temp, %r268}, %fd364;
	}
	and.b32  	%r269, %r268, 2146435072;
	setp.ne.s32 	%p54, %r269, 2146435072;
	@%p54 bra 	$L__BB0_84;
	setp.num.f64 	%p55, %fd114, %fd114;
	@%p55 bra 	$L__BB0_82;
	mov.f64 	%fd365, 0d4000000000000000;
	add.rn.f64 	%fd681, %fd114, %fd365;
	bra.uni 	$L__BB0_84;
$L__BB0_82:
	setp.neu.f64 	%p56, %fd115, 0d7FF0000000000000;
	@%p56 bra 	$L__BB0_84;
	or.b32  	%r270, %r90, -2147483648;
	selp.b32 	%r271, %r270, %r90, %p4;
	selp.b32 	%r272, %r271, %r90, %p52;
	mov.b32 	%r273, 0;
	mov.b64 	%fd681, {%r273, %r272};
$L__BB0_84:
	setp.eq.f64 	%p58, %fd114, 0d3FF0000000000000;
	selp.f64 	%fd366, 0d3FF0000000000000, %fd681, %p58;
	add.f64 	%fd677, %fd677, %fd366;
	add.s32 	%r486, %r486, 1;
	setp.ne.s32 	%p59, %r486, 0;
	add.s32 	%r485, %r485, 1;
	add.s32 	%r484, %r484, %r142;
	add.s32 	%r483, %r483, %r141;
	@%p59 bra 	$L__BB0_73;
	div.rn.f64 	%fd682, %fd678, %fd677;
$L__BB0_86:
	sub.f64 	%fd368, %fd90, %fd101;
	mul.f64 	%fd369, %fd368, %fd682;
	sub.f64 	%fd123, %fd64, %fd369;
	cvt.rn.f64.s32 	%fd124, %r143;
	setp.lt.s32 	%p60, %r142, 1;
	mov.f64 	%fd692, 0d3FF0000000000000;
	@%p60 bra 	$L__BB0_108;
	add.f64 	%fd372, %fd179, 0dBFF0000000000000;
	sub.f64 	%fd373, %fd372, %fd124;
	cvt.rzi.s32.f64 	%r275, %fd373;
	mad.lo.s32 	%r276, %r275, %r141, %r3;
	mul.lo.s32 	%r106, %r276, %r142;
	and.b32  	%r107, %r142, 3;
	setp.lt.u32 	%p61, %r142, 4;
	mov.f64 	%fd692, 0d3FF0000000000000;
	mov.b32 	%r489, 0;
	@%p61 bra 	$L__BB0_102;
	and.b32  	%r489, %r142, 2147483644;
	neg.s32 	%r488, %r489;
	add.s64 	%rd9, %rd1, 16;
	mov.f64 	%fd692, 0d3FF0000000000000;
	mov.u32 	%r487, %r106;
$L__BB0_89:
	mul.wide.s32 	%rd63, %r487, 8;
	add.s64 	%rd10, %rd9, %rd63;
	ld.global.f64 	%fd126, [%rd10+-16];
	fma.rn.f64 	%fd375, %fd126, 0d3FF71547652B82FE, 0d4338000000000000;
	{
	.reg .b32 %temp; 
	mov.b64 	{%r112, %temp}, %fd375;
	}
	mov.f64 	%fd376, 0dC338000000000000;
	add.rn.f64 	%fd377, %fd375, %fd376;
	fma.rn.f64 	%fd378, %fd377, 0dBFE62E42FEFA39EF, %fd126;
	fma.rn.f64 	%fd379, %fd377, 0dBC7ABC9E3B39803F, %fd378;
	fma.rn.f64 	%fd380, %fd379, 0d3E5ADE1569CE2BDF, 0d3E928AF3FCA213EA;
	fma.rn.f64 	%fd381, %fd380, %fd379, 0d3EC71DEE62401315;
	fma.rn.f64 	%fd382, %fd381, %fd379, 0d3EFA01997C89EB71;
	fma.rn.f64 	%fd383, %fd382, %fd379, 0d3F2A01A014761F65;
	fma.rn.f64 	%fd384, %fd383, %fd379, 0d3F56C16C1852B7AF;
	fma.rn.f64 	%fd385, %fd384, %fd379, 0d3F81111111122322;
	fma.rn.f64 	%fd386, %fd385, %fd379, 0d3FA55555555502A1;
	fma.rn.f64 	%fd387, %fd386, %fd379, 0d3FC5555555555511;
	fma.rn.f64 	%fd388, %fd387, %fd379, 0d3FE000000000000B;
	fma.rn.f64 	%fd389, %fd388, %fd379, 0d3FF0000000000000;
	fma.rn.f64 	%fd390, %fd389, %fd379, 0d3FF0000000000000;
	{
	.reg .b32 %temp; 
	mov.b64 	{%r113, %temp}, %fd390;
	}
	{
	.reg .b32 %temp; 
	mov.b64 	{%temp, %r114}, %fd390;
	}
	shl.b32 	%r277, %r112, 20;
	add.s32 	%r278, %r277, %r114;
	mov.b64 	%fd684, {%r113, %r278};
	{
	.reg .b32 %temp; 
	mov.b64 	{%temp, %r279}, %fd126;
	}
	mov.b32 	%f25, %r279;
	abs.f32 	%f13, %f25;
	setp.lt.f32 	%p62, %f13, 0f4086232B;
	@%p62 bra 	$L__BB0_92;
	setp.lt.f64 	%p63, %fd126, 0d0000000000000000;
	add.f64 	%fd391, %fd126, 0d7FF0000000000000;
	selp.f64 	%fd684, 0d0000000000000000, %fd391, %p63;
	setp.geu.f32 	%p64, %f13, 0f40874800;
	@%p64 bra 	$L__BB0_92;
	shr.u32 	%r280, %r112, 31;
	add.s32 	%r281, %r112, %r280;
	shr.s32 	%r282, %r281, 1;
	shl.b32 	%r283, %r282, 20;
	add.s32 	%r284, %r114, %r283;
	mov.b64 	%fd392, {%r113, %r284};
	sub.s32 	%r285, %r112, %r282;
	shl.b32 	%r286, %r285, 20;
	add.s32 	%r287, %r286, 1072693248;
	mov.b32 	%r288, 0;
	mov.b64 	%fd393, {%r288, %r287};
	mul.f64 	%fd684, %fd393, %fd392;
$L__BB0_92:
	mul.f64 	%fd131, %fd692, %fd684;
	ld.global.f64 	%fd132, [%rd10+-8];
	fma.rn.f64 	%fd394, %fd132, 0d3FF71547652B82FE, 0d4338000000000000;
	{
	.reg .b32 %temp; 
	mov.b64 	{%r115, %temp}, %fd394;
	}
	mov.f64 	%fd395, 0dC338000000000000;
	add.rn.f64 	%fd396, %fd394, %fd395;
	fma.rn.f64 	%fd397, %fd396, 0dBFE62E42FEFA39EF, %fd132;
	fma.rn.f64 	%fd398, %fd396, 0dBC7ABC9E3B39803F, %fd397;
	fma.rn.f64 	%fd399, %fd398, 0d3E5ADE1569CE2BDF, 0d3E928AF3FCA213EA;
	fma.rn.f64 	%fd400, %fd399, %fd398, 0d3EC71DEE62401315;
	fma.rn.f64 	%fd401, %fd400, %fd398, 0d3EFA01997C89EB71;
	fma.rn.f64 	%fd402, %fd401, %fd398, 0d3F2A01A014761F65;
	fma.rn.f64 	%fd403, %fd402, %fd398, 0d3F56C16C1852B7AF;
	fma.rn.f64 	%fd404, %fd403, %fd398, 0d3F81111111122322;
	fma.rn.f64 	%fd405, %fd404, %fd398, 0d3FA55555555502A1;
	fma.rn.f64 	%fd406, %fd405, %fd398, 0d3FC5555555555511;
	fma.rn.f64 	%fd407, %fd406, %fd398, 0d3FE000000000000B;
	fma.rn.f64 	%fd408, %fd407, %fd398, 0d3FF0000000000000;
	fma.rn.f64 	%fd409, %fd408, %fd398, 0d3FF0000000000000;
	{
	.reg .b32 %temp; 
	mov.b64 	{%r116, %temp}, %fd409;
	}
	{
	.reg .b32 %temp; 
	mov.b64 	{%temp, %r117}, %fd409;
	}
	shl.b32 	%r289, %r115, 20;
	add.s32 	%r290, %r289, %r117;
	mov.b64 	%fd685, {%r116, %r290};
	{
	.reg .b32 %temp; 
	mov.b64 	{%temp, %r291}, %fd132;
	}
	mov.b32 	%f26, %r291;
	abs.f32 	%f14, %f26;
	setp.lt.f32 	%p65, %f14, 0f4086232B;
	@%p65 bra 	$L__BB0_95;
	setp.lt.f64 	%p66, %fd132, 0d0000000000000000;
	add.f64 	%fd410, %fd132, 0d7FF0000000000000;
	selp.f64 	%fd685, 0d0000000000000000, %fd410, %p66;
	setp.geu.f32 	%p67, %f14, 0f40874800;
	@%p67 bra 	$L__BB0_95;
	shr.u32 	%r292, %r115, 31;
	add.s32 	%r293, %r115, %r292;
	shr.s32 	%r294, %r293, 1;
	shl.b32 	%r295, %r294, 20;
	add.s32 	%r296, %r117, %r295;
	mov.b64 	%fd411, {%r116, %r296};
	sub.s32 	%r297, %r115, %r294;
	shl.b32 	%r298, %r297, 20;
	add.s32 	%r299, %r298, 1072693248;
	mov.b32 	%r300, 0;
	mov.b64 	%fd412, {%r300, %r299};
	mul.f64 	%fd685, %fd412, %fd411;
$L__BB0_95:
	mul.f64 	%fd137, %fd131, %fd685;
	ld.global.f64 	%fd138, [%rd10];
	fma.rn.f64 	%fd413, %fd138, 0d3FF71547652B82FE, 0d4338000000000000;
	{
	.reg .b32 %temp; 
	mov.b64 	{%r118, %temp}, %fd413;
	}
	mov.f64 	%fd414, 0dC338000000000000;
	add.rn.f64 	%fd415, %fd413, %fd414;
	fma.rn.f64 	%fd416, %fd415, 0dBFE62E42FEFA39EF, %fd138;
	fma.rn.f64 	%fd417, %fd415, 0dBC7ABC9E3B39803F, %fd416;
	fma.rn.f64 	%fd418, %fd417, 0d3E5ADE1569CE2BDF, 0d3E928AF3FCA213EA;
	fma.rn.f64 	%fd419, %fd418, %fd417, 0d3EC71DEE62401315;
	fma.rn.f64 	%fd420, %fd419, %fd417, 0d3EFA01997C89EB71;
	fma.rn.f64 	%fd421, %fd420, %fd417, 0d3F2A01A014761F65;
	fma.rn.f64 	%fd422, %fd421, %fd417, 0d3F56C16C1852B7AF;
	fma.rn.f64 	%fd423, %fd422, %fd417, 0d3F81111111122322;
	fma.rn.f64 	%fd424, %fd423, %fd417, 0d3FA55555555502A1;
	fma.rn.f64 	%fd425, %fd424, %fd417, 0d3FC5555555555511;
	fma.rn.f64 	%fd426, %fd425, %fd417, 0d3FE000000000000B;
	fma.rn.f64 	%fd427, %fd426, %fd417, 0d3FF0000000000000;
	fma.rn.f64 	%fd428, %fd427, %fd417, 0d3FF0000000000000;
	{
	.reg .b32 %temp; 
	mov.b64 	{%r119, %temp}, %fd428;
	}
	{
	.reg .b32 %temp; 
	mov.b64 	{%temp, %r120}, %fd428;
	}
	shl.b32 	%r301, %r118, 20;
	add.s32 	%r302, %r301, %r120;
	mov.b64 	%fd686, {%r119, %r302};
	{
	.reg .b32 %temp; 
	mov.b64 	{%temp, %r303}, %fd138;
	}
	mov.b32 	%f27, %r303;
	abs.f32 	%f15, %f27;
	setp.lt.f32 	%p68, %f15, 0f4086232B;
	@%p68 bra 	$L__BB0_98;
	setp.lt.f64 	%p69, %fd138, 0d0000000000000000;
	add.f64 	%fd429, %fd138, 0d7FF0000000000000;
	selp.f64 	%fd686, 0d0000000000000000, %fd429, %p69;
	setp.geu.f32 	%p70, %f15, 0f40874800;
	@%p70 bra 	$L__BB0_98;
	shr.u32 	%r304, %r118, 31;
	add.s32 	%r305, %r118, %r304;
	shr.s32 	%r306, %r305, 1;
	shl.b32 	%r307, %r306, 20;
	add.s32 	%r308, %r120, %r307;
	mov.b64 	%fd430, {%r119, %r308};
	sub.s32 	%r309, %r118, %r306;
	shl.b32 	%r310, %r309, 20;
	add.s32 	%r311, %r310, 1072693248;
	mov.b32 	%r312, 0;
	mov.b64 	%fd431, {%r312, %r311};
	mul.f64 	%fd686, %fd431, %fd430;
$L__BB0_98:
	mul.f64 	%fd143, %fd137, %fd686;
	ld.global.f64 	%fd144, [%rd10+8];
	fma.rn.f64 	%fd432, %fd144, 0d3FF71547652B82FE, 0d4338000000000000;
	{
	.reg .b32 %temp; 
	mov.b64 	{%r121, %temp}, %fd432;
	}
	mov.f64 	%fd433, 0dC338000000000000;
	add.rn.f64 	%fd434, %fd432, %fd433;
	fma.rn.f64 	%fd435, %fd434, 0dBFE62E42FEFA39EF, %fd144;
	fma.rn.f64 	%fd436, %fd434, 0dBC7ABC9E3B39803F, %fd435;
	fma.rn.f64 	%fd437, %fd436, 0d3E5ADE1569CE2BDF, 0d3E928AF3FCA213EA;
	fma.rn.f64 	%fd438, %fd437, %fd436, 0d3EC71DEE62401315;
	fma.rn.f64 	%fd439, %fd438, %fd436, 0d3EFA01997C89EB71;
	fma.rn.f64 	%fd440, %fd439, %fd436, 0d3F2A01A014761F65;
	fma.rn.f64 	%fd441, %fd440, %fd436, 0d3F56C16C1852B7AF;
	fma.rn.f64 	%fd442, %fd441, %fd436, 0d3F81111111122322;
	fma.rn.f64 	%fd443, %fd442, %fd436, 0d3FA55555555502A1;
	fma.rn.f64 	%fd444, %fd443, %fd436, 0d3FC5555555555511;
	fma.rn.f64 	%fd445, %fd444, %fd436, 0d3FE000000000000B;
	fma.rn.f64 	%fd446, %fd445, %fd436, 0d3FF0000000000000;
	fma.rn.f64 	%fd447, %fd446, %fd436, 0d3FF0000000000000;
	{
	.reg .b32 %temp; 
	mov.b64 	{%r122, %temp}, %fd447;
	}
	{
	.reg .b32 %temp; 
	mov.b64 	{%temp, %r123}, %fd447;
	}
	shl.b32 	%r313, %r121, 20;
	add.s32 	%r314, %r313, %r123;
	mov.b64 	%fd687, {%r122, %r314};
	{
	.reg .b32 %temp; 
	mov.b64 	{%temp, %r315}, %fd144;
	}
	mov.b32 	%f28, %r315;
	abs.f32 	%f16, %f28;
	setp.lt.f32 	%p71, %f16, 0f4086232B;
	@%p71 bra 	$L__BB0_101;
	setp.lt.f64 	%p72, %fd144, 0d0000000000000000;
	add.f64 	%fd448, %fd144, 0d7FF0000000000000;
	selp.f64 	%fd687, 0d0000000000000000, %fd448, %p72;
	setp.geu.f32 	%p73, %f16, 0f40874800;
	@%p73 bra 	$L__BB0_101;
	shr.u32 	%r316, %r121, 31;
	add.s32 	%r317, %r121, %r316;
	shr.s32 	%r318, %r317, 1;
	shl.b32 	%r319, %r318, 20;
	add.s32 	%r320, %r123, %r319;
	mov.b64 	%fd449, {%r122, %r320};
	sub.s32 	%r321, %r121, %r318;
	shl.b32 	%r322, %r321, 20;
	add.s32 	%r323, %r322, 1072693248;
	mov.b32 	%r324, 0;
	mov.b64 	%fd450, {%r324, %r323};
	mul.f64 	%fd687, %fd450, %fd449;
$L__BB0_101:
	mul.f64 	%fd692, %fd143, %fd687;
	add.s32 	%r488, %r488, 4;
	add.s32 	%r487, %r487, 4;
	setp.ne.s32 	%p74, %r488, 0;
	@%p74 bra 	$L__BB0_89;
$L__BB0_102:
	setp.eq.s32 	%p75, %r107, 0;
	@%p75 bra 	$L__BB0_108;
	add.s32 	%r491, %r489, %r106;
	neg.s32 	%r490, %r107;
$L__BB0_104:
	.pragma "nounroll";
	mul.wide.s32 	%rd64, %r491, 8;
	add.s64 	%rd65, %rd1, %rd64;
	ld.global.f64 	%fd153, [%rd65];
	fma.rn.f64 	%fd451, %fd153, 0d3FF71547652B82FE, 0d4338000000000000;
	{
	.reg .b32 %temp; 
	mov.b64 	{%r131, %temp}, %fd451;
	}
	mov.f64 	%fd452, 0dC338000000000000;
	add.rn.f64 	%fd453, %fd451, %fd452;
	fma.rn.f64 	%fd454, %fd453, 0dBFE62E42FEFA39EF, %fd153;
	fma.rn.f64 	%fd455, %fd453, 0dBC7ABC9E3B39803F, %fd454;
	fma.rn.f64 	%fd456, %fd455, 0d3E5ADE1569CE2BDF, 0d3E928AF3FCA213EA;
	fma.rn.f64 	%fd457, %fd456, %fd455, 0d3EC71DEE62401315;
	fma.rn.f64 	%fd458, %fd457, %fd455, 0d3EFA01997C89EB71;
	fma.rn.f64 	%fd459, %fd458, %fd455, 0d3F2A01A014761F65;
	fma.rn.f64 	%fd460, %fd459, %fd455, 0d3F56C16C1852B7AF;
	fma.rn.f64 	%fd461, %fd460, %fd455, 0d3F81111111122322;
	fma.rn.f64 	%fd462, %fd461, %fd455, 0d3FA55555555502A1;
	fma.rn.f64 	%fd463, %fd462, %fd455, 0d3FC5555555555511;
	fma.rn.f64 	%fd464, %fd463, %fd455, 0d3FE000000000000B;
	fma.rn.f64 	%fd465, %fd464, %fd455, 0d3FF0000000000000;
	fma.rn.f64 	%fd466, %fd465, %fd455, 0d3FF0000000000000;
	{
	.reg .b32 %temp; 
	mov.b64 	{%r132, %temp}, %fd466;
	}
	{
	.reg .b32 %temp; 
	mov.b64 	{%temp, %r133}, %fd466;
	}
	shl.b32 	%r325, %r131, 20;
	add.s32 	%r326, %r325, %r133;
	mov.b64 	%fd691, {%r132, %r326};
	{
	.reg .b32 %temp; 
	mov.b64 	{%temp, %r327}, %fd153;
	}
	mov.b32 	%f29, %r327;
	abs.f32 	%f17, %f29;
	setp.lt.f32 	%p76, %f17, 0f4086232B;
	@%p76 bra 	$L__BB0_107;
	setp.lt.f64 	%p77, %fd153, 0d0000000000000000;
	add.f64 	%fd467, %fd153, 0d7FF0000000000000;
	selp.f64 	%fd691, 0d0000000000000000, %fd467, %p77;
	setp.geu.f32 	%p78, %f17, 0f40874800;
	@%p78 bra 	$L__BB0_107;
	shr.u32 	%r328, %r131, 31;
	add.s32 	%r329, %r131, %r328;
	shr.s32 	%r330, %r329, 1;
	shl.b32 	%r331, %r330, 20;
	add.s32 	%r332, %r133, %r331;
	mov.b64 	%fd468, {%r132, %r332};
	sub.s32 	%r333, %r131, %r330;
	shl.b32 	%r334, %r333, 20;
	add.s32 	%r335, %r334, 1072693248;
	mov.b32 	%r336, 0;
	mov.b64 	%fd469, {%r336, %r335};
	mul.f64 	%fd691, %fd469, %fd468;
$L__BB0_107:
	mul.f64 	%fd692, %fd692, %fd691;
	add.s32 	%r491, %r491, 1;
	add.s32 	%r490, %r490, 1;
	setp.ne.s32 	%p79, %r490, 0;
	@%p79 bra 	$L__BB0_104;
$L__BB0_108:
	cvt.rn.f64.s32 	%fd470, %r142;
	rcp.rn.f64 	%fd160, %fd470;
	{
	.reg .b32 %temp; 
	mov.b64 	{%temp, %r136}, %fd692;
	}
	{
	.reg .b32 %temp; 
	mov.b64 	{%temp, %r137}, %fd160;
	}
	shr.u32 	%r337, %r137, 20;
	and.b32  	%r338, %r337, 2047;
	add.s32 	%r339, %r338, -1012;
	mov.b64 	%rd66, %fd160;
	shl.b64 	%rd11, %rd66, %r339;
	setp.eq.s64 	%p7, %rd11, -9223372036854775808;
	abs.f64 	%fd161, %fd692;
	setp.neu.f64 	%p80, %fd692, 0d0000000000000000;
	@%p80 bra 	$L__BB0_110;
	setp.eq.s64 	%p83, %rd11, -9223372036854775808;
	abs.f64 	%fd478, %fd160;
	setp.neu.f64 	%p84, %fd478, 0d3FE0000000000000;
	and.pred  	%p7, %p84, %p83;
	selp.b32 	%r340, %r136, 0, %p7;
	setp.lt.s32 	%p85, %r137, 0;
	or.b32  	%r341, %r340, 2146435072;
	selp.b32 	%r342, %r341, %r340, %p85;
	mov.b32 	%r343, 0;
	mov.b64 	%fd694, {%r343, %r342};
	bra.uni 	$L__BB0_111;
$L__BB0_110:
	{ // callseq 1, 0
	.param .b64 param0;
	st.param.f64 	[param0], %fd161;
	.param .b64 param1;
	st.param.f64 	[param1], %fd160;
	.param .b64 retval0;
	call.uni (retval0), 
	__internal_accurate_pow, 
	(
	param0, 
	param1
	);
	ld.param.f64 	%fd471, [retval0];
	} // callseq 1
	setp.lt.s32 	%p81, %r136, 0;
	cvt.rzi.f64.f64 	%fd473, %fd160;
	setp.neu.f64 	%p82, %fd160, %fd473;
	neg.f64 	%fd474, %fd471;
	selp.f64 	%fd475, %fd474, %fd471, %p7;
	selp.f64 	%fd476, %fd475, %fd471, %p81;
	selp.f64 	%fd477, 0dFFF8000000000000, %fd476, %p81;
	selp.f64 	%fd694, %fd477, %fd476, %p82;
$L__BB0_111:
	add.f64 	%fd479, %fd160, %fd692;
	{
	.reg .b32 %temp; 
	mov.b64 	{%temp, %r344}, %fd479;
	}
	and.b32  	%r345, %r344, 2146435072;
	setp.ne.s32 	%p86, %r345, 2146435072;
	@%p86 bra 	$L__BB0_118;
	setp.num.f64 	%p87, %fd692, %fd692;
	@%p87 bra 	$L__BB0_114;
	add.rn.f64 	%fd694, %fd692, %fd160;
	bra.uni 	$L__BB0_118;
$L__BB0_114:
	abs.f64 	%fd480, %fd160;
	setp.neu.f64 	%p88, %fd480, 0d7FF0000000000000;
	@%p88 bra 	$L__BB0_116;
	setp.gt.f64 	%p93, %fd161, 0d3FF0000000000000;
	selp.b32 	%r353, 2146435072, 0, %p93;
	setp.lt.s32 	%p94, %r137, 0;
	xor.b32  	%r354, %r353, 2146435072;
	selp.b32 	%r355, %r354, %r353, %p94;
	setp.eq.f64 	%p95, %fd692, 0dBFF0000000000000;
	selp.b32 	%r356, 1072693248, %r355, %p95;
	mov.b32 	%r357, 0;
	mov.b64 	%fd694, {%r357, %r356};
	bra.uni 	$L__BB0_118;
$L__BB0_116:
	setp.neu.f64 	%p89, %fd161, 0d7FF0000000000000;
	@%p89 bra 	$L__BB0_118;
	setp.lt.s32 	%p90, %r136, 0;
	setp.lt.s32 	%p91, %r137, 0;
	selp.b32 	%r346, 0, 2146435072, %p91;
	and.b32  	%r347, %r137, 2147483647;
	setp.ne.s32 	%p92, %r347, 1071644672;
	or.b32  	%r348, %r346, -2147483648;
	selp.b32 	%r349, %r348, %r346, %p92;
	selp.b32 	%r350, %r349, %r346, %p7;
	selp.b32 	%r351, %r350, %r346, %p90;
	mov.b32 	%r352, 0;
	mov.b64 	%fd694, {%r352, %r351};
$L__BB0_118:
	ld.param.f64 	%fd645, [_Z19MeshEstimatorKerneldddidPdS_S_S_ii_param_2];
	ld.param.f64 	%fd642, [_Z19MeshEstimatorKerneldddidPdS_S_S_ii_param_0];
	setp.eq.f64 	%p96, %fd692, 0d3FF0000000000000;
	setp.eq.f64 	%p97, %fd160, 0d0000000000000000;
	selp.f64 	%fd481, 0d3FF0000000000000, %fd694, %p96;
	selp.f64 	%fd482, 0d3FF0000000000000, %fd481, %p97;
	setp.gt.f64 	%p98, %fd482, %fd642;
	sub.f64 	%fd483, %fd482, %fd642;
	selp.f64 	%fd169, %fd483, 0d0000000000000000, %p98;
	neg.f64 	%fd484, %fd177;
	mul.f64 	%fd485, %fd645, %fd484;
	sub.f64 	%fd486, %fd179, %fd124;
	mul.f64 	%fd170, %fd485, %fd486;
	fma.rn.f64 	%fd487, %fd170, 0d3FF71547652B82FE, 0d4338000000000000;
	{
	.reg .b32 %temp; 
	mov.b64 	{%r138, %temp}, %fd487;
	}
	mov.f64 	%fd488, 0dC338000000000000;
	add.rn.f64 	%fd489, %fd487, %fd488;
	fma.rn.f64 	%fd490, %fd489, 0dBFE62E42FEFA39EF, %fd170;
	fma.rn.f64 	%fd491, %fd489, 0dBC7ABC9E3B39803F, %fd490;
	fma.rn.f64 	%fd492, %fd491, 0d3E5ADE1569CE2BDF, 0d3E928AF3FCA213EA;
	fma.rn.f64 	%fd493, %fd492, %fd491, 0d3EC71DEE62401315;
	fma.rn.f64 	%fd494, %fd493, %fd491, 0d3EFA01997C89EB71;
	fma.rn.f64 	%fd495, %fd494, %fd491, 0d3F2A01A014761F65;
	fma.rn.f64 	%fd496, %fd495, %fd491, 0d3F56C16C1852B7AF;
	fma.rn.f64 	%fd497, %fd496, %fd491, 0d3F81111111122322;
	fma.rn.f64 	%fd498, %fd497, %fd491, 0d3FA55555555502A1;
	fma.rn.f64 	%fd499, %fd498, %fd491, 0d3FC5555555555511;
	fma.rn.f64 	%fd500, %fd499, %fd491, 0d3FE000000000000B;
	fma.rn.f64 	%fd501, %fd500, %fd491, 0d3FF0000000000000;
	fma.rn.f64 	%fd502, %fd501, %fd491, 0d3FF0000000000000;
	{
	.reg .b32 %temp; 
	mov.b64 	{%r139, %temp}, %fd502;
	}
	{
	.reg .b32 %temp; 
	mov.b64 	{%temp, %r140}, %fd502;
	}
	shl.b32 	%r358, %r138, 20;
	add.s32 	%r359, %r358, %r140;
	mov.b64 	%fd695, {%r139, %r359};
	{
	.reg .b32 %temp; 
	mov.b64 	{%temp, %r360}, %fd170;
	}
	mov.b32 	%f30, %r360;
	abs.f32 	%f18, %f30;
	setp.lt.f32 	%p99, %f18, 0f4086232B;
	@%p99 bra 	$L__BB0_121;
	setp.lt.f64 	%p100, %fd170, 0d0000000000000000;
	add.f64 	%fd503, %fd170, 0d7FF0000000000000;
	selp.f64 	%fd695, 0d0000000000000000, %fd503, %p100;
	setp.geu.f32 	%p101, %f18, 0f40874800;
	@%p101 bra 	$L__BB0_121;
	shr.u32 	%r361, %r138, 31;
	add.s32 	%r362, %r138, %r361;
	shr.s32 	%r363, %r362, 1;
	shl.b32 	%r364, %r363, 20;
	add.s32 	%r365, %r140, %r364;
	mov.b64 	%fd504, {%r139, %r365};
	sub.s32 	%r366, %r138, %r363;
	shl.b32 	%r367, %r366, 20;
	add.s32 	%r368, %r367, 1072693248;
	mov.b32 	%r369, 0;
	mov.b64 	%fd505, {%r369, %r368};
	mul.f64 	%fd695, %fd505, %fd504;
$L__BB0_121:
	mul.f64 	%fd175, %fd169, %fd695;
	setp.ltu.f64 	%p102, %fd175, %fd123;
	@%p102 bra 	$L__BB0_123;
	mad.lo.s32 	%r370, %r143, %r141, %r3;
	mul.wide.s32 	%rd67, %r370, 8;
	add.s64 	%rd68, %rd2, %rd67;
	st.global.f64 	[%rd68], %fd175;
	bra.uni 	$L__BB0_124;
$L__BB0_123:
	mad.lo.s32 	%r371, %r143, %r141, %r3;
	mul.wide.s32 	%rd69, %r371, 8;
	add.s64 	%rd70, %rd2, %rd69;
	st.global.f64 	[%rd70], %fd123;
$L__BB0_124:
	ret;

}
.func  (.param .b64 func_retval0) __internal_accurate_pow(
	.param .b64 __internal_accurate_pow_param_0,
	.param .b64 __internal_accurate_pow_param_1
)
{
	.reg .pred 	%p<8>;
	.reg .b32 	%r<49>;
	.reg .b32 	%f<3>;
	.reg .b64 	%fd<109>;

	ld.param.f64 	%fd10, [__internal_accurate_pow_param_0];
	ld.param.f64 	%fd11, [__internal_accurate_pow_param_1];
	{
	.reg .b32 %temp; 
	mov.b64 	{%temp, %r46}, %fd10;
	}
	{
	.reg .b32 %temp; 
	mov.b64 	{%r45, %temp}, %fd10;
	}
	shr.u32 	%r47, %r46, 20;
	setp.gt.u32 	%p1, %r46, 1048575;
	@%p1 bra 	$L__BB1_2;
	mul.f64 	%fd12, %fd10, 0d4350000000000000;
	{
	.reg .b32 %temp; 
	mov.b64 	{%temp, %r46}, %fd12;
	}
	{
	.reg .b32 %temp; 
	mov.b64 	{%r45, %temp}, %fd12;
	}
	shr.u32 	%r16, %r46, 20;
	add.s32 	%r47, %r16, -54;
$L__BB1_2:
	add.s32 	%r48, %r47, -1023;
	and.b32  	%r17, %r46, -2146435073;
	or.b32  	%r18, %r17, 1072693248;
	mov.b64 	%fd107, {%r45, %r18};
	setp.lt.u32 	%p2, %r18, 1073127583;
	@%p2 bra 	$L__BB1_4;
	{
	.reg .b32 %temp; 
	mov.b64 	{%r19, %temp}, %fd107;
	}
	{
	.reg .b32 %temp; 
	mov.b64 	{%temp, %r20}, %fd107;
	}
	add.s32 	%r21, %r20, -1048576;
	mov.b64 	%fd107, {%r19, %r21};
	add.s32 	%r48, %r47, -1022;
$L__BB1_4:
	add.f64 	%fd13, %fd107, 0dBFF0000000000000;
	add.f64 	%fd14, %fd107, 0d3FF0000000000000;
	rcp.approx.ftz.f64 	%fd15, %fd14;
	neg.f64 	%fd16, %fd14;
	fma.rn.f64 	%fd17, %fd16, %fd15, 0d3FF0000000000000;
	fma.rn.f64 	%fd18, %fd17, %fd17, %fd17;
	fma.rn.f64 	%fd19, %fd18, %fd15, %fd15;
	mul.f64 	%fd20, %fd13, %fd19;
	fma.rn.f64 	%fd21, %fd13, %fd19, %fd20;
	mul.f64 	%fd22, %fd21, %fd21;
	fma.rn.f64 	%fd23, %fd22, 0d3EB0F5FF7D2CAFE2, 0d3ED0F5D241AD3B5A;
	fma.rn.f64 	%fd24, %fd23, %fd22, 0d3EF3B20A75488A3F;
	fma.rn.f64 	%fd25, %fd24, %fd22, 0d3F1745CDE4FAECD5;
	fma.rn.f64 	%fd26, %fd25, %fd22, 0d3F3C71C7258A578B;
	fma.rn.f64 	%fd27, %fd26, %fd22, 0d3F6249249242B910;
	fma.rn.f64 	%fd28, %fd27, %fd22, 0d3F89999999999DFB;
	sub.f64 	%fd29, %fd13, %fd21;
	add.f64 	%fd30, %fd29, %fd29;
	neg.f64 	%fd31, %fd21;
	fma.rn.f64 	%fd32, %fd31, %fd13, %fd30;
	mul.f64 	%fd33, %fd19, %fd32;
	fma.rn.f64 	%fd34, %fd22, %fd28, 0d3FB5555555555555;
	mov.f64 	%fd35, 0d3FB5555555555555;
	sub.f64 	%fd36, %fd35, %fd34;
	fma.rn.f64 	%fd37, %fd22, %fd28, %fd36;
	add.f64 	%fd38, %fd37, 0dBC46A4CB00B9E7B0;
	add.f64 	%fd39, %fd34, %fd38;
	sub.f64 	%fd40, %fd34, %fd39;
	add.f64 	%fd41, %fd38, %fd40;
	mul.rn.f64 	%fd42, %fd21, %fd21;
	neg.f64 	%fd43, %fd42;
	fma.rn.f64 	%fd44, %fd21, %fd21, %fd43;
	{
	.reg .b32 %temp; 
	mov.b64 	{%r22, %temp}, %fd33;
	}
	{
	.reg .b32 %temp; 
	mov.b64 	{%temp, %r23}, %fd33;
	}
	add.s32 	%r24, %r23, 1048576;
	mov.b64 	%fd45, {%r22, %r24};
	fma.rn.f64 	%fd46, %fd21, %fd45, %fd44;
	mul.rn.f64 	%fd47, %fd42, %fd21;
	neg.f64 	%fd48, %fd47;
	fma.rn.f64 	%fd49, %fd42, %fd21, %fd48;
	fma.rn.f64 	%fd50, %fd42, %fd33, %fd49;
	fma.rn.f64 	%fd51, %fd46, %fd21, %fd50;
	mul.rn.f64 	%fd52, %fd39, %fd47;
	neg.f64 	%fd53, %fd52;
	fma.rn.f64 	%fd54, %fd39, %fd47, %fd53;
	fma.rn.f64 	%fd55, %fd39, %fd51, %fd54;
	fma.rn.f64 	%fd56, %fd41, %fd47, %fd55;
	add.f64 	%fd57, %fd52, %fd56;
	sub.f64 	%fd58, %fd52, %fd57;
	add.f64 	%fd59, %fd56, %fd58;
	add.f64 	%fd60, %fd21, %fd57;
	sub.f64 	%fd61, %fd21, %fd60;
	add.f64 	%fd62, %fd57, %fd61;
	add.f64 	%fd63, %fd59, %fd62;
	add.f64 	%fd64, %fd33, %fd63;
	add.f64 	%fd65, %fd60, %fd64;
	sub.f64 	%fd66, %fd60, %fd65;
	add.f64 	%fd67, %fd64, %fd66;
	xor.b32  	%r25, %r48, -2147483648;
	mov.b32 	%r26, 1127219200;
	mov.b64 	%fd68, {%r25, %r26};
	mov.b32 	%r27, -2147483648;
	mov.b64 	%fd69, {%r27, %r26};
	sub.f64 	%fd70, %fd68, %fd69;
	fma.rn.f64 	%fd71, %fd70, 0d3FE62E42FEFA39EF, %fd65;
	fma.rn.f64 	%fd72, %fd70, 0dBFE62E42FEFA39EF, %fd71;
	sub.f64 	%fd73, %fd72, %fd65;
	sub.f64 	%fd74, %fd67, %fd73;
	fma.rn.f64 	%fd75, %fd70, 0d3C7ABC9E3B39803F, %fd74;
	add.f64 	%fd76, %fd71, %fd75;
	sub.f64 	%fd77, %fd71, %fd76;
	add.f64 	%fd78, %fd75, %fd77;
	{
	.reg .b32 %temp; 
	mov.b64 	{%temp, %r28}, %fd11;
	}
	{
	.reg .b32 %temp; 
	mov.b64 	{%r29, %temp}, %fd11;
	}
	shl.b32 	%r30, %r28, 1;
	setp.gt.u32 	%p3, %r30, -33554433;
	and.b32  	%r31, %r28, -15728641;
	selp.b32 	%r32, %r31, %r28, %p3;
	mov.b64 	%fd79, {%r29, %r32};
	mul.rn.f64 	%fd80, %fd76, %fd79;
	neg.f64 	%fd81, %fd80;
	fma.rn.f64 	%fd82, %fd76, %fd79, %fd81;
	fma.rn.f64 	%fd83, %fd78, %fd79, %fd82;
	add.f64 	%fd4, %fd80, %fd83;
	sub.f64 	%fd84, %fd80, %fd4;
	add.f64 	%fd5, %fd83, %fd84;
	fma.rn.f64 	%fd85, %fd4, 0d3FF71547652B82FE, 0d4338000000000000;
	{
	.reg .b32 %temp; 
	mov.b64 	{%r13, %temp}, %fd85;
	}
	mov.f64 	%fd86, 0dC338000000000000;
	add.rn.f64 	%fd87, %fd85, %fd86;
	fma.rn.f64 	%fd88, %fd87, 0dBFE62E42FEFA39EF, %fd4;
	fma.rn.f64 	%fd89, %fd87, 0dBC7ABC9E3B39803F, %fd88;
	fma.rn.f64 	%fd90, %fd89, 0d3E5ADE1569CE2BDF, 0d3E928AF3FCA213EA;
	fma.rn.f64 	%fd91, %fd90, %fd89, 0d3EC71DEE62401315;
	fma.rn.f64 	%fd92, %fd91, %fd89, 0d3EFA01997C89EB71;
	fma.rn.f64 	%fd93, %fd92, %fd89, 0d3F2A01A014761F65;
	fma.rn.f64 	%fd94, %fd93, %fd89, 0d3F56C16C1852B7AF;
	fma.rn.f64 	%fd95, %fd94, %fd89, 0d3F81111111122322;
	fma.rn.f64 	%fd96, %fd95, %fd89, 0d3FA55555555502A1;
	fma.rn.f64 	%fd97, %fd96, %fd89, 0d3FC5555555555511;
	fma.rn.f64 	%fd98, %fd97, %fd89, 0d3FE000000000000B;
	fma.rn.f64 	%fd99, %fd98, %fd89, 0d3FF0000000000000;
	fma.rn.f64 	%fd100, %fd99, %fd89, 0d3FF0000000000000;
	{
	.reg .b32 %temp; 
	mov.b64 	{%r14, %temp}, %fd100;
	}
	{
	.reg .b32 %temp; 
	mov.b64 	{%temp, %r15}, %fd100;
	}
	shl.b32 	%r33, %r13, 20;
	add.s32 	%r34, %r33, %r15;
	mov.b64 	%fd108, {%r14, %r34};
	{
	.reg .b32 %temp; 
	mov.b64 	{%temp, %r35}, %fd4;
	}
	mov.b32 	%f2, %r35;
	abs.f32 	%f1, %f2;
	setp.lt.f32 	%p4, %f1, 0f4086232B;
	@%p4 bra 	$L__BB1_7;
	setp.lt.f64 	%p5, %fd4, 0d0000000000000000;
	add.f64 	%fd101, %fd4, 0d7FF0000000000000;
	selp.f64 	%fd108, 0d0000000000000000, %fd101, %p5;
	setp.geu.f32 	%p6, %f1, 0f40874800;
	@%p6 bra 	$L__BB1_7;
	shr.u32 	%r36, %r13, 31;
	add.s32 	%r37, %r13, %r36;
	shr.s32 	%r38, %r37, 1;
	shl.b32 	%r39, %r38, 20;
	add.s32 	%r40, %r15, %r39;
	mov.b64 	%fd102, {%r14, %r40};
	sub.s32 	%r41, %r13, %r38;
	shl.b32 	%r42, %r41, 20;
	add.s32 	%r43, %r42, 1072693248;
	mov.b32 	%r44, 0;
	mov.b64 	%fd103, {%r44, %r43};
	mul.f64 	%fd108, %fd103, %fd102;
$L__BB1_7:
	abs.f64 	%fd104, %fd108;
	setp.eq.f64 	%p7, %fd104, 0d7FF0000000000000;
	fma.rn.f64 	%fd105, %fd108, %fd5, %fd108;
	selp.f64 	%fd106, %fd108, %fd105, %p7;
	st.param.f64 	[func_retval0], %fd106;
	ret;

}


// ===== COMPILED SASS (sm_100) =====

	.target	sm_100

	.elftype	@"ET_EXEC"


//--------------------- .note.nv.tkinfo           --------------------------
	.section	.note.nv.tkinfo,"",@"SHT_NOTE"
	.sectionflags	@"SHF_NOTE_NV_TKINFO"
	.tkinfo
        /*0018*/ 	.word	0x00000002
        /*0030*/ 	.string	""
        /*0030*/ 	.string	"ptxas"
        /*0030*/ 	.string	"Cuda compilation tools, release 13.0, V13.0.88"
        /*0030*/ 	.string	"Build cuda_13.0.r13.0/compiler.36424714_0"
        /*0030*/ 	.string	"-arch sm_100 -m 64 "



//--------------------- .note.nv.cuinfo           --------------------------
	.section	.note.nv.cuinfo,"",@"SHT_NOTE"
	.sectionflags	@"SHF_NOTE_NV_CUINFO"
        /*0018*/ 	.short	0x0002
        /*001a*/ 	.short	0x0064
        /*001c*/ 	.short	0x0082
	.zero		2


//--------------------- .nv.info                  --------------------------
	.section	.nv.info,"",@"SHT_CUDA_INFO"
	.align	4


	//----- nvinfo : EIATTR_REGCOUNT
	.align		4
        /*0000*/ 	.byte	0x04, 0x2f
        /*0002*/ 	.short	(.L_1 - .L_0)
	.align		4
.L_0:
        /*0004*/ 	.word	index@(_Z19MeshEstimatorKerneldddidPdS_S_S_ii)
        /*0008*/ 	.word	0x0000002c


	//----- nvinfo : EIATTR_FRAME_SIZE
	.align		4
.L_1:
        /*000c*/ 	.byte	0x04, 0x11
        /*000e*/ 	.short	(.L_3 - .L_2)
	.align		4
.L_2:
        /*0010*/ 	.word	index@($_Z19MeshEstimatorKerneldddidPdS_S_S_ii$__internal_accurate_pow)
        /*0014*/ 	.word	0x00000000


	//----- nvinfo : EIATTR_FRAME_SIZE
	.align		4
.L_3:
        /*0018*/ 	.byte	0x04, 0x11
        /*001a*/ 	.short	(.L_5 - .L_4)
	.align		4
.L_4:
        /*001c*/ 	.word	index@($__internal_1_$__cuda_sm20_div_rn_f64_full)
        /*0020*/ 	.word	0x00000000


	//----- nvinfo : EIATTR_FRAME_SIZE
	.align		4
.L_5:
        /*0024*/ 	.byte	0x04, 0x11
        /*0026*/ 	.short	(.L_7 - .L_6)
	.align		4
.L_6:
        /*0028*/ 	.word	index@($__internal_0_$__cuda_sm20_dblrcp_rn_slowpath_v3)
        /*002c*/ 	.word	0x00000000


	//----- nvinfo : EIATTR_FRAME_SIZE
	.align		4
.L_7:
        /*0030*/ 	.byte	0x04, 0x11
        /*0032*/ 	.short	(.L_9 - .L_8)
	.align		4
.L_8:
        /*0034*/ 	.word	index@(_Z19MeshEstimatorKerneldddidPdS_S_S_ii)
        /*0038*/ 	.word	0x00000000


	//----- nvinfo : EIATTR_MIN_STACK_SIZE
	.align		4
.L_9:
        /*003c*/ 	.byte	0x04, 0x12
        /*003e*/ 	.short	(.L_11 - .L_10)
	.align		4
.L_10:
        /*0040*/ 	.word	index@(_Z19MeshEstimatorKerneldddidPdS_S_S_ii)
        /*0044*/ 	.word	0x00000000
.L_11:


//--------------------- .nv.compat                --------------------------
	.section	.nv.compat,"",@"SHT_CUDA_COMPAT_INFO"
	.align	4
        /*0000*/ 	.byte	0x02, 0x09, 0x00, 0x00, 0x02, 0x02, 0x01, 0x00, 0x02, 0x05, 0x05, 0x00, 0x03, 0x07, 0x01, 0x01
        /*0010*/ 	.byte	0x02, 0x03, 0x00, 0x00, 0x02, 0x06, 0x01, 0x00, 0x04, 0x0b, 0x08, 0x00, 0x01, 0x00, 0x00, 0x00
        /*0020*/ 	.byte	0x00, 0x00, 0x00, 0x00


//--------------------- .nv.info._Z19MeshEstimatorKerneldddidPdS_S_S_ii --------------------------
	.section	.nv.info._Z19MeshEstimatorKerneldddidPdS_S_S_ii,"",@"SHT_CUDA_INFO"
	.sectionflags	@""
	.align	4


	//----- nvinfo : EIATTR_CUDA_API_VERSION
	.align		4
        /*0000*/ 	.byte	0x04, 0x37
        /*0002*/ 	.short	(.L_13 - .L_12)
.L_12:
        /*0004*/ 	.word	0x00000082


	//----- nvinfo : EIATTR_KPARAM_INFO
	.align		4
.L_13:
        /*0008*/ 	.byte	0x04, 0x17
        /*000a*/ 	.short	(.L_15 - .L_14)
.L_14:
        /*000c*/ 	.word	0x00000000
        /*0010*/ 	.short	0x000a
        /*0012*/ 	.short	0x004c
        /*0014*/ 	.byte	0x00, 0xf0, 0x11, 0x00


	//----- nvinfo : EIATTR_KPARAM_INFO
	.align		4
.L_15:
        /*0018*/ 	.byte	0x04, 0x17
        /*001a*/ 	.short	(.L_17 - .L_16)
.L_16:
        /*001c*/ 	.word	0x00000000
        /*0020*/ 	.short	0x0009
        /*0022*/ 	.short	0x0048
        /*0024*/ 	.byte	0x00, 0xf0, 0x11, 0x00


	//----- nvinfo : EIATTR_KPARAM_INFO
	.align		4
.L_17:
        /*0028*/ 	.byte	0x04, 0x17
        /*002a*/ 	.short	(.L_19 - .L_18)
.L_18:
        /*002c*/ 	.word	0x00000000
        /*0030*/ 	.short	0x0008
        /*0032*/ 	.short	0x0040
        /*0034*/ 	.byte	0x00, 0xf5, 0x21, 0x00


	//----- nvinfo : EIATTR_KPARAM_INFO
	.align		4
.L_19:
        /*0038*/ 	.byte	0x04, 0x17
        /*003a*/ 	.short	(.L_21 - .L_20)
.L_20:
        /*003c*/ 	.word	0x00000000
        /*0040*/ 	.short	0x0007
        /*0042*/ 	.short	0x0038
        /*0044*/ 	.byte	0x00, 0xf5, 0x21, 0x00


	//----- nvinfo : EIATTR_KPARAM_INFO
	.align		4
.L_21:
        /*0048*/ 	.byte	0x04, 0x17
        /*004a*/ 	.short	(.L_23 - .L_22)
.L_22:
        /*004c*/ 	.word	0x00000000
        /*0050*/ 	.short	0x0006
        /*0052*/ 	.short	0x0030
        /*0054*/ 	.byte	0x00, 0xf5, 0x21, 0x00


	//----- nvinfo : EIATTR_KPARAM_INFO
	.align		4
.L_23:
        /*0058*/ 	.byte	0x04, 0x17
        /*005a*/ 	.short	(.L_25 - .L_24)
.L_24:
        /*005c*/ 	.word	0x00000000
        /*0060*/ 	.short	0x0005
        /*0062*/ 	.short	0x0028
        /*0064*/ 	.byte	0x00, 0xf5, 0x21, 0x00


	//----- nvinfo : EIATTR_KPARAM_INFO
	.align		4
.L_25:
        /*0068*/ 	.byte	0x04, 0x17
        /*006a*/ 	.short	(.L_27 - .L_26)
.L_26:
        /*006c*/ 	.word	0x00000000
        /*0070*/ 	.short	0x0004
        /*0072*/ 	.short	0x0020
        /*0074*/ 	.byte	0x00, 0xf0, 0x21, 0x00


	//----- nvinfo : EIATTR_KPARAM_INFO
	.align		4
.L_27:
        /*0078*/ 	.byte	0x04, 0x17
        /*007a*/ 	.short	(.L_29 - .L_28)
.L_28:
        /*007c*/ 	.word	0x00000000
        /*0080*/ 	.short	0x0003
        /*0082*/ 	.short	0x0018
        /*0084*/ 	.byte	0x00, 0xf0, 0x11, 0x00


	//----- nvinfo : EIATTR_KPARAM_INFO
	.align		4
.L_29:
        /*0088*/ 	.byte	0x04, 0x17
        /*008a*/ 	.short	(.L_31 - .L_30)
.L_30:
        /*008c*/ 	.word	0x00000000
        /*0090*/ 	.short	0x0002
        /*0092*/ 	.short	0x0010
        /*0094*/ 	.byte	0x00, 0xf0, 0x21, 0x00


	//----- nvinfo : EIATTR_KPARAM_INFO
	.align		4
.L_31:
        /*0098*/ 	.byte	0x04, 0x17
        /*009a*/ 	.short	(.L_33 - .L_32)
.L_32:
        /*009c*/ 	.word	0x00000000
        /*00a0*/ 	.short	0x0001
        /*00a2*/ 	.short	0x0008
        /*00a4*/ 	.byte	0x00, 0xf0, 0x21, 0x00


	//----- nvinfo : EIATTR_KPARAM_INFO
	.align		4
.L_33:
        /*00a8*/ 	.byte	0x04, 0x17
        /*00aa*/ 	.short	(.L_35 - .L_34)
.L_34:
        /*00ac*/ 	.word	0x00000000
        /*00b0*/ 	.short	0x0000
        /*00b2*/ 	.short	0x0000
        /*00b4*/ 	.byte	0x00, 0xf0, 0x21, 0x00


	//----- nvinfo : EIATTR_SPARSE_MMA_MASK
	.align		4
.L_35:
        /*00b8*/ 	.byte	0x03, 0x50
        /*00ba*/ 	.short	0x0000


	//----- nvinfo : EIATTR_MAXREG_COUNT
	.align		4
        /*00bc*/ 	.byte	0x03, 0x1b
        /*00be*/ 	.short	0x00ff


	//----- nvinfo : EIATTR_MERCURY_ISA_VERSION
	.align		4
        /*00c0*/ 	.byte	0x03, 0x5f
        /*00c2*/ 	.short	0x0101


	//----- nvinfo : EIATTR_VRC_CTA_INIT_COUNT
	.align		4
        /*00c4*/ 	.byte	0x02, 0x4a
	.zero		1
	.zero		1


	//----- nvinfo : EIATTR_EXIT_INSTR_OFFSETS
	.align		4
        /*00c8*/ 	.byte	0x04, 0x1c
        /*00ca*/ 	.short	(.L_37 - .L_36)


	//   ....[0]....
.L_36:
        /*00cc*/ 	.word	0x00000080


	//   ....[1]....
        /*00d0*/ 	.word	0x00001b90


	//   ....[2]....
        /*00d4*/ 	.word	0x00005c80


	//   ....[3]....
        /*00d8*/ 	.word	0x00005cf0


	//----- nvinfo : EIATTR_CRS_STACK_SIZE
	.align		4
.L_37:
        /*00dc*/ 	.byte	0x04, 0x1e
        /*00de*/ 	.short	(.L_39 - .L_38)
.L_38:
        /*00e0*/ 	.word	0x00000000


	//----- nvinfo : EIATTR_CBANK_PARAM_SIZE
	.align		4
.L_39:
        /*00e4*/ 	.byte	0x03, 0x19
        /*00e6*/ 	.short	0x0050


	//----- nvinfo : EIATTR_PARAM_CBANK
	.align		4
        /*00e8*/ 	.byte	0x04, 0x0a
        /*00ea*/ 	.short	(.L_41 - .L_40)
	.align		4
.L_40:
        /*00ec*/ 	.word	index@(.nv.constant0._Z19MeshEstimatorKerneldddidPdS_S_S_ii)
        /*00f0*/ 	.short	0x0380
        /*00f2*/ 	.short	0x0050


	//----- nvinfo : EIATTR_SW_WAR
	.align		4
.L_41:
        /*00f4*/ 	.byte	0x04, 0x36
        /*00f6*/ 	.short	(.L_43 - .L_42)
.L_42:
        /*00f8*/ 	.word	0x00000008
.L_43:


//--------------------- .nv.callgraph             --------------------------
	.section	.nv.callgraph,"",@"SHT_CUDA_CALLGRAPH"
	.align	4
	.sectionentsize	8
	.align		4
        /*0000*/ 	.word	0x00000000
	.align		4
        /*0004*/ 	.word	0xffffffff
	.align		4
        /*0008*/ 	.word	0x00000000
	.align		4
        /*000c*/ 	.word	0xfffffffe
	.align		4
        /*0010*/ 	.word	0x00000000
	.align		4
        /*0014*/ 	.word	0xfffffffd
	.align		4
        /*0018*/ 	.word	0x00000000
	.align		4
        /*001c*/ 	.word	0xfffffffc


//--------------------- .text._Z19MeshEstimatorKerneldddidPdS_S_S_ii --------------------------
	.section	.text._Z19MeshEstimatorKerneldddidPdS_S_S_ii,"ax",@progbits
	.align	128
        .global         _Z19MeshEstimatorKerneldddidPdS_S_S_ii
        .type           _Z19MeshEstimatorKerneldddidPdS_S_S_ii,@function
        .size           _Z19MeshEstimatorKerneldddidPdS_S_S_ii,(.L_x_80 - _Z19MeshEstimatorKerneldddidPdS_S_S_ii)
        .other          _Z19MeshEstimatorKerneldddidPdS_S_S_ii,@"STO_CUDA_ENTRY STV_DEFAULT"
_Z19MeshEstimatorKerneldddidPdS_S_S_ii:
.text._Z19MeshEstimatorKerneldddidPdS_S_S_ii:
[----:B------:R-:W-:Y:S01]  /*0000*/  LDC R1, c[0x0][0x37c] ;  /* 0x0000df00ff017b82 */ /* 0x000fe20000000800 */
[----:B------:R-:W0:Y:S07]  /*0010*/  S2R R0, SR_TID.X ;  /* 0x0000000000007919 */ /* 0x000e2e0000002100 */
[----:B------:R-:W1:Y:S01]  /*0020*/  S2UR UR5, SR_CTAID.X ;  /* 0x00000000000579c3 */ /* 0x000e620000002500 */
[----:B------:R-:W1:Y:S07]  /*0030*/  LDCU UR4, c[0x0][0x360] ;  /* 0x00006c00ff0477ac */ /* 0x000e6e0008000800 */
[----:B------:R-:W2:Y:S01]  /*0040*/  LDC R15, c[0x0][0x398] ;  /* 0x0000e600ff0f7b82 */ /* 0x000ea20000000800 */
[----:B-1----:R-:W-:-:S06]  /*0050*/  UIMAD UR4, UR4, UR5, URZ ;  /* 0x00000005040472a4 */ /* 0x002fcc000f8e02ff */
[----:B0-----:R-:W-:-:S05]  /*0060*/  VIADD R2, R0, UR4 ;  /* 0x0000000400027c36 */ /* 0x001fca0008000000 */
[----:B--2---:R-:W-:-:S13]  /*0070*/  ISETP.GE.AND P0, PT, R2, R15, PT ;  /* 0x0000000f0200720c */ /* 0x004fda0003f06270 */
[----:B------:R-:W-:Y:S05]  /*0080*/  @P0 EXIT ;  /* 0x000000000000094d */ /* 0x000fea0003800000 */
[----:B------:R-:W0:Y:S01]  /*0090*/  LDC R28, c[0x0][0x3cc] ;  /* 0x0000f300ff1c7b82 */ /* 0x000e220000000800 */
[----:B------:R-:W1:Y:S01]  /*00a0*/  LDCU.64 UR10, c[0x0][0x358] ;  /* 0x00006b00ff0a77ac */ /* 0x000e620008000a00 */
[----:B0-----:R-:W-:-:S13]  /*00b0*/  ISETP.NE.AND P0, PT, R28, RZ, PT ;  /* 0x000000ff1c00720c */ /* 0x001fda0003f05270 */
[----:B-1----:R-:W-:Y:S05]  /*00c0*/  @P0 BRA `(.L_x_0) ;  /* 0x0000001800b40947 */ /* 0x002fea0003800000 */
[----:B------:R-:W0:Y:S01]  /*00d0*/  LDCU UR6, c[0x0][0x3c8] ;  /* 0x00007900ff0677ac */ /* 0x000e220008000800 */
[----:B------:R-:W-:Y:S02]  /*00e0*/  IMAD.MOV.U32 R8, RZ, RZ, 0x0 ;  /* 0x00000000ff087424 */ /* 0x000fe400078e00ff */
[----:B------:R-:W-:Y:S01]  /*00f0*/  IMAD.MOV.U32 R9, RZ, RZ, 0x3ff00000 ;  /* 0x3ff00000ff097424 */ /* 0x000fe200078e00ff */
[----:B0-----:R-:W-:-:S09]  /*0100*/  UISETP.GE.AND UP0, UPT, UR6, 0x1, UPT ;  /* 0x000000010600788c */ /* 0x001fd2000bf06270 */
[----:B------:R-:W-:Y:S05]  /*0110*/  BRA.U !UP0, `(.L_x_1) ;  /* 0x0000001108207547 */ /* 0x000fea000b800000 */
[----:B------:R-:W0:Y:S01]  /*0120*/  LDC.64 R4, c[0x0][0x3a0] ;  /* 0x0000e800ff047b82 */ /* 0x000e220000000a00 */
[----:B------:R-:W-:Y:S01]  /*0130*/  UISETP.GE.U32.AND UP0, UPT, UR6, 0x4, UPT ;  /* 0x000000040600788c */ /* 0x000fe2000bf06070 */
[----:B------:R-:W-:Y:S01]  /*0140*/  IMAD.MOV.U32 R8, RZ, RZ, 0x0 ;  /* 0x00000000ff087424 */ /* 0x000fe200078e00ff */
[----:B------:R-:W-:Y:S01]  /*0150*/  ULOP3.LUT UR5, UR6, 0x3, URZ, 0xc0, !UPT ;  /* 0x0000000306057892 */ /* 0x000fe2000f8ec0ff */
[----:B------:R-:W-:Y:S01]  /*0160*/  IMAD.MOV.U32 R9, RZ, RZ, 0x3ff00000 ;  /* 0x3ff00000ff097424 */ /* 0x000fe200078e00ff */
[----:B------:R-:W-:Y:S01]  /*0170*/  UMOV UR4, URZ ;  /* 0x000000ff00047c82 */ /* 0x000fe20008000000 */
[----:B0-----:R-:W-:-:S10]  /*0180*/  DADD R4, R4, -1 ;  /* 0xbff0000004047429 */ /* 0x001fd40000000000 */
[----:B------:R-:W0:Y:S02]  /*0190*/  F2I.F64.TRUNC R4, R4 ;  /* 0x0000000400047311 */ /* 0x000e24000030d100 */
[----:B0-----:R-:W-:-:S04]  /*01a0*/  IMAD R0, R4, R15, R2 ;  /* 0x0000000f04007224 */ /* 0x001fc800078e0202 */
[----:B------:R-:W-:Y:S01]  /*01b0*/  IMAD R0, R0, UR6, RZ ;  /* 0x0000000600007c24 */ /* 0x000fe2000f8e02ff */
[----:B------:R-:W-:Y:S06]  /*01c0*/  BRA.U !UP0, `(.L_x_2) ;  /* 0x0000000908d47547 */ /* 0x000fec000b800000 */
[----:B------:R-:W0:Y:S01]  /*01d0*/  LDCU.64 UR8, c[0x0][0x3a8] ;  /* 0x00007500ff0877ac */ /* 0x000e220008000a00 */
[----:B------:R-:W-:Y:S02]  /*01e0*/  IMAD.MOV.U32 R3, RZ, RZ, R0 ;  /* 0x000000ffff037224 */ /* 0x000fe400078e0000 */
[----:B------:R-:W-:Y:S01]  /*01f0*/  IMAD.MOV.U32 R8, RZ, RZ, 0x0 ;  /* 0x00000000ff087424 */ /* 0x000fe200078e00ff */
[----:B------:R-:W-:Y:S01]  /*0200*/  ULOP3.LUT UR4, UR6, 0x7ffffffc, URZ, 0xc0, !UPT ;  /* 0x7ffffffc06047892 */ /* 0x000fe2000f8ec0ff */
[----:B------:R-:W-:Y:S01]  /*0210*/  IMAD.MOV.U32 R9, RZ, RZ, 0x3ff00000 ;  /* 0x3ff00000ff097424 */ /* 0x000fe200078e00ff */
[----:B0-----:R-:W-:Y:S02]  /*0220*/  UIADD3 UR6, UP0, UPT, UR8, 0x10, URZ ;  /* 0x0000001008067890 */ /* 0x001fe4000ff1e0ff */
[----:B------:R-:W-:Y:S02]  /*0230*/  UIADD3 UR8, UPT, UPT, -UR4, URZ, URZ ;  /* 0x000000ff04087290 */ /* 0x000fe4000fffe1ff */
[----:B------:R-:W-:-:S12]  /*0240*/  UIADD3.X UR7, UPT, UPT, URZ, UR9, URZ, UP0, !UPT ;  /* 0x00000009ff077290 */ /* 0x000fd800087fe4ff */
.L_x_11:
[----:B------:R-:W-:Y:S02]  /*0250*/  IMAD.U32 R4, RZ, RZ, UR6 ;  /* 0x00000006ff047e24 */ /* 0x000fe4000f8e00ff */
[----:B------:R-:W-:Y:S02]  /*0260*/  IMAD.U32 R5, RZ, RZ, UR7 ;  /* 0x00000007ff057e24 */ /* 0x000fe4000f8e00ff */
[----:B------:R-:W-:-:S05]  /*0270*/  IMAD.WIDE R24, R3, 0x8, R4 ;  /* 0x0000000803187825 */ /* 0x000fca00078e0204 */
[----:B------:R-:W2:Y:S04]  /*0280*/  LDG.E.64 R20, desc[UR10][R24.64+-0x10] ;  /* 0xfffff00a18147981 */ /* 0x000ea8000c1e1b00 */
[----:B------:R-:W3:Y:S04]  /*0290*/  LDG.E.64 R14, desc[UR10][R24.64+-0x8] ;  /* 0xfffff80a180e7981 */ /* 0x000ee8000c1e1b00 */
[----:B------:R-:W4:Y:S04]  /*02a0*/  LDG.E.64 R12, desc[UR10][R24.64] ;  /* 0x0000000a180c7981 */ /* 0x000f28000c1e1b00 */
[----:B------:R-:W5:Y:S01]  /*02b0*/  LDG.E.64 R10, desc[UR10][R24.64+0x8] ;  /* 0x0000080a180a7981 */ /* 0x000f62000c1e1b00 */
[----:B------:R-:W-:Y:S01]  /*02c0*/  IMAD.MOV.U32 R18, RZ, RZ, 0x652b82fe ;  /* 0x652b82feff127424 */ /* 0x000fe200078e00ff */
[----:B------:R-:W-:Y:S01]  /*02d0*/  UMOV UR12, 0xfefa39ef ;  /* 0xfefa39ef000c7882 */ /* 0x000fe20000000000 */
[----:B------:R-:W-:Y:S01]  /*02e0*/  IMAD.MOV.U32 R19, RZ, RZ, 0x3ff71547 ;  /* 0x3ff71547ff137424 */ /* 0x000fe200078e00ff */
[----:B------:R-:W-:Y:S01]  /*02f0*/  UMOV UR13, 0x3fe62e42 ;  /* 0x3fe62e42000d7882 */ /* 0x000fe20000000000 */
[----:B------:R-:W-:Y:S01]  /*0300*/  UMOV UR14, 0x3b39803f ;  /* 0x3b39803f000e7882 */ /* 0x000fe20000000000 */
[----:B------:R-:W-:Y:S01]  /*0310*/  UMOV UR15, 0x3c7abc9e ;  /* 0x3c7abc9e000f7882 */ /* 0x000fe20000000000 */
[----:B------:R-:W-:Y:S01]  /*0320*/  MOV R6, 0xfca213ea ;  /* 0xfca213ea00067802 */ /* 0x000fe20000000f00 */
[----:B------:R-:W-:Y:S01]  /*0330*/  IMAD.MOV.U32 R7, RZ, RZ, 0x3e928af3 ;  /* 0x3e928af3ff077424 */ /* 0x000fe200078e00ff */
[----:B------:R-:W-:Y:S01]  /*0340*/  UMOV UR16, 0x69ce2bdf ;  /* 0x69ce2bdf00107882 */ /* 0x000fe20000000000 */
        /* <DEDUP_REMOVED lines=17> */
[----:B------:R-:W-:Y:S01]  /*0460*/  UIADD3 UR8, UPT, UPT, UR8, 0x4, URZ ;  /* 0x0000000408087890 */ /* 0x000fe2000fffe0ff */
[----:B------:R-:W-:Y:S03]  /*0470*/  BSSY.RECONVERGENT B0, `(.L_x_3) ;  /* 0x0000027000007945 */ /* 0x000fe60003800200 */
[----:B------:R-:W-:Y:S01]  /*0480*/  UISETP.NE.AND UP0, UPT, UR8, URZ, UPT ;  /* 0x000000ff0800728c */ /* 0x000fe2000bf05270 */
[----:B--2---:R-:W-:Y:S01]  /*0490*/  DFMA R22, R20, R18, 6.75539944105574400000e+15 ;  /* 0x433800001416742b */ /* 0x004fe20000000012 */
[----:B------:R-:W-:-:S07]  /*04a0*/  FSETP.GEU.AND P0, PT, |R21|, 4.1917929649353027344, PT ;  /* 0x4086232b1500780b */ /* 0x000fce0003f0e200 */
[----:B------:R-:W-:-:S08]  /*04b0*/  DADD R16, R22, -6.75539944105574400000e+15 ;  /* 0xc338000016107429 */ /* 0x000fd00000000000 */
[----:B------:R-:W-:-:S08]  /*04c0*/  DFMA R4, R16, -UR12, R20 ;  /* 0x8000000c10047c2b */ /* 0x000fd00008000014 */
[----:B------:R-:W-:-:S08]  /*04d0*/  DFMA R16, R16, -UR14, R4 ;  /* 0x8000000e10107c2b */ /* 0x000fd00008000004 */
[----:B------:R-:W-:-:S08]  /*04e0*/  DFMA R4, R16, UR16, R6 ;  /* 0x0000001010047c2b */ /* 0x000fd00008000006 */
[----:B------:R-:W-:-:S08]  /*04f0*/  DFMA R4, R16, R4, UR18 ;  /* 0x0000001210047e2b */ /* 0x000fd00008000004 */
[----:B------:R-:W-:-:S08]  /*0500*/  DFMA R4, R16, R4, UR20 ;  /* 0x0000001410047e2b */ /* 0x000fd00008000004 */
[----:B------:R-:W-:-:S08]  /*0510*/  DFMA R4, R16, R4, UR22 ;  /* 0x0000001610047e2b */ /* 0x000fd00008000004 */
[----:B------:R-:W-:-:S08]  /*0520*/  DFMA R4, R16, R4, UR24 ;  /* 0x0000001810047e2b */ /* 0x000fd00008000004 */
[----:B------:R-:W-:-:S08]  /*0530*/  DFMA R4, R16, R4, UR26 ;  /* 0x0000001a10047e2b */ /* 0x000fd00008000004 */
[----:B------:R-:W-:-:S08]  /*0540*/  DFMA R4, R16, R4, UR28 ;  /* 0x0000001c10047e2b */ /* 0x000fd00008000004 */
[----:B------:R-:W-:-:S08]  /*0550*/  DFMA R4, R16, R4, UR30 ;  /* 0x0000001e10047e2b */ /* 0x000fd00008000004 */
[----:B------:R-:W-:-:S08]  /*0560*/  DFMA R4, R16, R4, UR32 ;  /* 0x0000002010047e2b */ /* 0x000fd00008000004 */
[----:B------:R-:W-:Y:S02]  /*0570*/  DFMA R32, R16, R4, 1 ;  /* 0x3ff000001020742b */ /* 0x000fe40000000004 */
[----:B---3--:R-:W-:-:S06]  /*0580*/  DFMA R4, R14, R18, 6.75539944105574400000e+15 ;  /* 0x433800000e04742b */ /* 0x008fcc0000000012 */
[----:B------:R-:W-:Y:S02]  /*0590*/  DFMA R32, R16, R32, 1 ;  /* 0x3ff000001020742b */ /* 0x000fe40000000020 */
[-C--:B----4-:R-:W-:Y:S02]  /*05a0*/  DFMA R16, R12, R18.reuse, 6.75539944105574400000e+15 ;  /* 0x433800000c10742b */ /* 0x090fe40000000012 */
[----:B------:R-:W-:Y:S02]  /*05b0*/  DADD R26, R4, -6.75539944105574400000e+15 ;  /* 0xc3380000041a7429 */ /* 0x000fe40000000000 */
[----:B-----5:R-:W-:-:S04]  /*05c0*/  DFMA R18, R10, R18, 6.75539944105574400000e+15 ;  /* 0x433800000a12742b */ /* 0x020fc80000000012 */
[----:B------:R-:W-:Y:S01]  /*05d0*/  DADD R28, R16, -6.75539944105574400000e+15 ;  /* 0xc3380000101c7429 */ /* 0x000fe20000000000 */
[----:B------:R-:W-:Y:S01]  /*05e0*/  IMAD R25, R22, 0x100000, R33 ;  /* 0x0010000016197824 */ /* 0x000fe200078e0221 */
[----:B------:R-:W-:Y:S01]  /*05f0*/  DFMA R30, R26, -UR12, R14 ;  /* 0x8000000c1a1e7c2b */ /* 0x000fe2000800000e */
[----:B------:R-:W-:Y:S01]  /*0600*/  IMAD.MOV.U32 R24, RZ, RZ, R32 ;  /* 0x000000ffff187224 */ /* 0x000fe200078e0020 */
[----:B------:R-:W-:Y:S09]  /*0610*/  @!P0 BRA `(.L_x_4) ;  /* 0x0000000000308947 */ /* 0x000ff20003800000 */
[----:B------:R-:W-:Y:S01]  /*0620*/  FSETP.GEU.AND P1, PT, |R21|, 4.2275390625, PT ;  /* 0x408748001500780b */ /* 0x000fe20003f2e200 */
[C---:B------:R-:W-:Y:S02]  /*0630*/  DSETP.GEU.AND P0, PT, R20.reuse, RZ, PT ;  /* 0x000000ff1400722a */ /* 0x040fe40003f0e000 */
[----:B------:R-:W-:-:S10]  /*0640*/  DADD R20, R20, +INF ;  /* 0x7ff0000014147429 */ /* 0x000fd40000000000 */
[----:B------:R-:W-:Y:S02]  /*0650*/  @!P1 LEA.HI R23, R22, R22, RZ, 0x1 ;  /* 0x0000001616179211 */ /* 0x000fe400078f08ff */
[----:B------:R-:W-:Y:S01]  /*0660*/  FSEL R24, R20, RZ, P0 ;  /* 0x000000ff14187208 */ /* 0x000fe20000000000 */
[----:B------:R-:W-:Y:S01]  /*0670*/  @!P1 IMAD.MOV.U32 R20, RZ, RZ, RZ ;  /* 0x000000ffff149224 */ /* 0x000fe200078e00ff */
[----:B------:R-:W-:Y:S02]  /*0680*/  @!P1 SHF.R.S32.HI R23, RZ, 0x1, R23 ;  /* 0x00000001ff179819 */ /* 0x000fe40000011417 */
[----:B------:R-:W-:-:S03]  /*0690*/  FSEL R25, R21, RZ, P0 ;  /* 0x000000ff15197208 */ /* 0x000fc60000000000 */
[----:B------:R-:W-:Y:S02]  /*06a0*/  @!P1 IMAD.IADD R22, R22, 0x1, -R23 ;  /* 0x0000000116169824 */ /* 0x000fe400078e0a17 */
[----:B------:R-:W-:-:S03]  /*06b0*/  @!P1 IMAD R33, R23, 0x100000, R33 ;  /* 0x0010000017219824 */ /* 0x000fc600078e0221 */
[----:B------:R-:W-:-:S06]  /*06c0*/  @!P1 LEA R21, R22, 0x3ff00000, 0x14 ;  /* 0x3ff0000016159811 */ /* 0x000fcc00078ea0ff */
[----:B------:R-:W-:-:S11]  /*06d0*/  @!P1 DMUL R24, R32, R20 ;  /* 0x0000001420189228 */ /* 0x000fd60000000000 */
.L_x_4:
[----:B------:R-:W-:Y:S05]  /*06e0*/  BSYNC.RECONVERGENT B0 ;  /* 0x0000000000007941 */ /* 0x000fea0003800200 */
.L_x_3:
[----:B------:R-:W-:Y:S01]  /*06f0*/  DADD R20, R18, -6.75539944105574400000e+15 ;  /* 0xc338000012147429 */ /* 0x000fe20000000000 */
[----:B------:R-:W-:Y:S01]  /*0700*/  FSETP.GEU.AND P0, PT, |R15|, 4.1917929649353027344, PT ;  /* 0x4086232b0f00780b */ /* 0x000fe20003f0e200 */
[----:B------:R-:W-:Y:S01]  /*0710*/  DFMA R22, R28, -UR12, R12 ;  /* 0x8000000c1c167c2b */ /* 0x000fe2000800000c */
[----:B------:R-:W-:Y:S01]  /*0720*/  BSSY.RECONVERGENT B0, `(.L_x_5) ;  /* 0x0000035000007945 */ /* 0x000fe20003800200 */
[----:B------:R-:W-:Y:S02]  /*0730*/  DFMA R26, R26, -UR14, R30 ;  /* 0x8000000e1a1a7c2b */ /* 0x000fe4000800001e */
[----:B------:R-:W-:Y:S02]  /*0740*/  DMUL R8, R24, R8 ;  /* 0x0000000818087228 */ /* 0x000fe40000000000 */
[----:B------:R-:W-:Y:S02]  /*0750*/  DFMA R30, R20, -UR12, R10 ;  /* 0x8000000c141e7c2b */ /* 0x000fe4000800000a */
[----:B------:R-:W-:-:S02]  /*0760*/  DFMA R22, R28, -UR14, R22 ;  /* 0x8000000e1c167c2b */ /* 0x000fc40008000016 */
[----:B------:R-:W-:-:S04]  /*0770*/  DFMA R28, R26, UR16, R6 ;  /* 0x000000101a1c7c2b */ /* 0x000fc80008000006 */
[----:B------:R-:W-:Y:S02]  /*0780*/  DFMA R20, R20, -UR14, R30 ;  /* 0x8000000e14147c2b */ /* 0x000fe4000800001e */
[----:B------:R-:W-:Y:S02]  /*0790*/  DFMA R30, R22, UR16, R6 ;  /* 0x00000010161e7c2b */ /* 0x000fe40008000006 */
[----:B------:R-:W-:-:S04]  /*07a0*/  DFMA R28, R26, R28, UR18 ;  /* 0x000000121a1c7e2b */ /* 0x000fc8000800001c */
[----:B------:R-:W-:Y:S02]  /*07b0*/  DFMA R6, R20, UR16, R6 ;  /* 0x0000001014067c2b */ /* 0x000fe40008000006 */
[----:B------:R-:W-:Y:S02]  /*07c0*/  DFMA R30, R22, R30, UR18 ;  /* 0x00000012161e7e2b */ /* 0x000fe4000800001e */
[----:B------:R-:W-:-:S04]  /*07d0*/  DFMA R28, R26, R28, UR20 ;  /* 0x000000141a1c7e2b */ /* 0x000fc8000800001c */
[----:B------:R-:W-:Y:S02]  /*07e0*/  DFMA R6, R20, R6, UR18 ;  /* 0x0000001214067e2b */ /* 0x000fe40008000006 */
        /* <DEDUP_REMOVED lines=19> */
[----:B------:R-:W-:-:S04]  /*0920*/  DFMA R28, R26, R28, 1 ;  /* 0x3ff000001a1c742b */ /* 0x000fc8000000001c */
[----:B------:R-:W-:Y:S02]  /*0930*/  DFMA R6, R20, R6, UR32 ;  /* 0x0000002014067e2b */ /* 0x000fe40008000006 */
[----:B------:R-:W-:Y:S02]  /*0940*/  DFMA R30, R22, R30, 1 ;  /* 0x3ff00000161e742b */ /* 0x000fe4000000001e */
[----:B------:R-:W-:-:S04]  /*0950*/  DFMA R26, R26, R28, 1 ;  /* 0x3ff000001a1a742b */ /* 0x000fc8000000001c */
[----:B------:R-:W-:Y:S02]  /*0960*/  DFMA R24, R20, R6, 1 ;  /* 0x3ff000001418742b */ /* 0x000fe40000000006 */
[----:B------:R-:W-:-:S04]  /*0970*/  DFMA R22, R22, R30, 1 ;  /* 0x3ff000001616742b */ /* 0x000fc8000000001e */
[----:B------:R-:W-:Y:S02]  /*0980*/  IMAD R7, R4, 0x100000, R27 ;  /* 0x0010000004077824 */ /* 0x000fe400078e021b */
[----:B------:R-:W-:Y:S01]  /*0990*/  IMAD.MOV.U32 R6, RZ, RZ, R26 ;  /* 0x000000ffff067224 */ /* 0x000fe200078e001a */
[----:B------:R-:W-:Y:S06]  /*09a0*/  @!P0 BRA `(.L_x_6) ;  /* 0x0000000000308947 */ /* 0x000fec0003800000 */
[----:B------:R-:W-:Y:S01]  /*09b0*/  FSETP.GEU.AND P1, PT, |R15|, 4.2275390625, PT ;  /* 0x408748000f00780b */ /* 0x000fe20003f2e200 */
[C---:B------:R-:W-:Y:S02]  /*09c0*/  DADD R6, R14.reuse, +INF ;  /* 0x7ff000000e067429 */ /* 0x040fe40000000000 */
[----:B------:R-:W-:-:S08]  /*09d0*/  DSETP.GEU.AND P0, PT, R14, RZ, PT ;  /* 0x000000ff0e00722a */ /* 0x000fd00003f0e000 */
[----:B------:R-:W-:Y:S02]  /*09e0*/  FSEL R6, R6, RZ, P0 ;  /* 0x000000ff06067208 */ /* 0x000fe40000000000 */
[----:B------:R-:W-:Y:S02]  /*09f0*/  @!P1 LEA.HI R5, R4, R4, RZ, 0x1 ;  /* 0x0000000404059211 */ /* 0x000fe400078f08ff */
[----:B------:R-:W-:Y:S02]  /*0a00*/  FSEL R7, R7, RZ, P0 ;  /* 0x000000ff07077208 */ /* 0x000fe40000000000 */
[----:B------:R-:W-:-:S05]  /*0a10*/  @!P1 SHF.R.S32.HI R5, RZ, 0x1, R5 ;  /* 0x00000001ff059819 */ /* 0x000fca0000011405 */
[----:B------:R-:W-:Y:S02]  /*0a20*/  @!P1 IMAD.IADD R4, R4, 0x1, -R5 ;  /* 0x0000000104049824 */ /* 0x000fe400078e0a05 */
[----:B------:R-:W-:-:S03]  /*0a30*/  @!P1 IMAD R27, R5, 0x100000, R27 ;  /* 0x00100000051b9824 */ /* 0x000fc600078e021b */
[----:B------:R-:W-:Y:S01]  /*0a40*/  @!P1 LEA R5, R4, 0x3ff00000, 0x14 ;  /* 0x3ff0000004059811 */ /* 0x000fe200078ea0ff */
[----:B------:R-:W-:-:S06]  /*0a50*/  @!P1 IMAD.MOV.U32 R4, RZ, RZ, RZ ;  /* 0x000000ffff049224 */ /* 0x000fcc00078e00ff */
[----:B------:R-:W-:-:S11]  /*0a60*/  @!P1 DMUL R6, R26, R4 ;  /* 0x000000041a069228 */ /* 0x000fd60000000000 */
.L_x_6:
[----:B------:R-:W-:Y:S05]  /*0a70*/  BSYNC.RECONVERGENT B0 ;  /* 0x0000000000007941 */ /* 0x000fea0003800200 */
.L_x_5:
[----:B------:R-:W-:Y:S01]  /*0a80*/  FSETP.GEU.AND P0, PT, |R13|, 4.1917929649353027344, PT ;  /* 0x4086232b0d00780b */ /* 0x000fe20003f0e200 */
[----:B------:R-:W-:Y:S01]  /*0a90*/  BSSY.RECONVERGENT B0, `(.L_x_7) ;  /* 0x0000013000007945 */ /* 0x000fe20003800200 */
[----:B------:R-:W-:Y:S01]  /*0aa0*/  DMUL R8, R8, R6 ;  /* 0x0000000608087228 */ /* 0x000fe20000000000 */
[----:B------:R-:W-:Y:S01]  /*0ab0*/  FSETP.GEU.AND P2, PT, |R11|, 4.1917929649353027344, PT ;  /* 0x4086232b0b00780b */ /* 0x000fe20003f4e200 */
[----:B------:R-:W-:Y:S01]  /*0ac0*/  DFMA R20, R20, R24, 1 ;  /* 0x3ff000001414742b */ /* 0x000fe20000000018 */
[----:B------:R-:W-:Y:S01]  /*0ad0*/  IMAD R5, R16, 0x100000, R23 ;  /* 0x0010000010057824 */ /* 0x000fe200078e0217 */
[----:B------:R-:W-:-:S07]  /*0ae0*/  MOV R4, R22 ;  /* 0x0000001600047202 */ /* 0x000fce0000000f00 */
[----:B------:R-:W-:Y:S05]  /*0af0*/  @!P0 BRA `(.L_x_8) ;  /* 0x0000000000308947 */ /* 0x000fea0003800000 */
[----:B------:R-:W-:Y:S01]  /*0b00*/  FSETP.GEU.AND P1, PT, |R13|, 4.2275390625, PT ;  /* 0x408748000d00780b */ /* 0x000fe20003f2e200 */
[C---:B------:R-:W-:Y:S02]  /*0b10*/  DADD R14, R12.reuse, +INF ;  /* 0x7ff000000c0e7429 */ /* 0x040fe40000000000 */
[----:B------:R-:W-:-:S08]  /*0b20*/  DSETP.GEU.AND P0, PT, R12, RZ, PT ;  /* 0x000000ff0c00722a */ /* 0x000fd00003f0e000 */
[----:B------:R-:W-:Y:S02]  /*0b30*/  FSEL R5, R15, RZ, P0 ;  /* 0x000000ff0f057208 */ /* 0x000fe40000000000 */
[----:B------:R-:W-:-:S04]  /*0b40*/  @!P1 LEA.HI R4, R16, R16, RZ, 0x1 ;  /* 0x0000001010049211 */ /* 0x000fc800078f08ff */
[----:B------:R-:W-:Y:S02]  /*0b50*/  @!P1 SHF.R.S32.HI R7, RZ, 0x1, R4 ;  /* 0x00000001ff079819 */ /* 0x000fe40000011404 */
[----:B------:R-:W-:-:S03]  /*0b60*/  FSEL R4, R14, RZ, P0 ;  /* 0x000000ff0e047208 */ /* 0x000fc60000000000 */
[----:B------:R-:W-:Y:S02]  /*0b70*/  @!P1 IMAD.IADD R6, R16, 0x1, -R7 ;  /* 0x0000000110069824 */ /* 0x000fe400078e0a07 */
[----:B------:R-:W-:-:S03]  /*0b80*/  @!P1 IMAD R23, R7, 0x100000, R23 ;  /* 0x0010000007179824 */ /* 0x000fc600078e0217 */
[----:B------:R-:W-:Y:S01]  /*0b90*/  @!P1 LEA R7, R6, 0x3ff00000, 0x14 ;  /* 0x3ff0000006079811 */ /* 0x000fe200078ea0ff */
[----:B------:R-:W-:-:S06]  /*0ba0*/  @!P1 IMAD.MOV.U32 R6, RZ, RZ, RZ ;  /* 0x000000ffff069224 */ /* 0x000fcc00078e00ff */
[----:B------:R-:W-:-:S11]  /*0bb0*/  @!P1 DMUL R4, R22, R6 ;  /* 0x0000000616049228 */ /* 0x000fd60000000000 */
.L_x_8:
[----:B------:R-:W-:Y:S05]  /*0bc0*/  BSYNC.RECONVERGENT B0 ;  /* 0x0000000000007941 */ /* 0x000fea0003800200 */
.L_x_7:
[----:B------:R-:W-:Y:S01]  /*0bd0*/  BSSY.RECONVERGENT B0, `(.L_x_9) ;  /* 0x0000011000007945 */ /* 0x000fe20003800200 */
[----:B------:R-:W-:Y:S01]  /*0be0*/  DMUL R6, R8, R4 ;  /* 0x0000000408067228 */ /* 0x000fe20000000000 */
[----:B------:R-:W-:Y:S02]  /*0bf0*/  IMAD R9, R18, 0x100000, R21 ;  /* 0x0010000012097824 */ /* 0x000fe400078e0215 */
[----:B------:R-:W-:Y:S01]  /*0c00*/  IMAD.MOV.U32 R8, RZ, RZ, R20 ;  /* 0x000000ffff087224 */ /* 0x000fe200078e0014 */
[----:B------:R-:W-:Y:S07]  /*0c10*/  @!P2 BRA `(.L_x_10) ;  /* 0x000000000030a947 */ /* 0x000fee0003800000 */
        /* <DEDUP_REMOVED lines=12> */
.L_x_10:
[----:B------:R-:W-:Y:S05]  /*0ce0*/  BSYNC.RECONVERGENT B0 ;  /* 0x0000000000007941 */ /* 0x000fea0003800200 */
.L_x_9:
[----:B------:R-:W-:Y:S01]  /*0cf0*/  DMUL R8, R6, R8 ;  /* 0x0000000806087228 */ /* 0x000fe20000000000 */
[----:B------:R-:W-:Y:S01]  /*0d00*/  VIADD R3, R3, 0x4 ;  /* 0x0000000403037836 */ /* 0x000fe20000000000 */
[----:B------:R-:W-:Y:S09]  /*0d10*/  BRA.U UP0, `(.L_x_11) ;  /* 0xfffffff5004c7547 */ /* 0x000ff2000b83ffff */
.L_x_2:
[----:B------:R-:W-:-:S09]  /*0d20*/  UISETP.NE.AND UP0, UPT, UR5, URZ, UPT ;  /* 0x000000ff0500728c */ /* 0x000fd2000bf05270 */
[----:B------:R-:W-:Y:S05]  /*0d30*/  BRA.U !UP0, `(.L_x_1) ;  /* 0x0000000508187547 */ /* 0x000fea000b800000 */
[----:B------:R-:W0:Y:S01]  /*0d40*/  LDC.64 R4, c[0x0][0x3a8] ;  /* 0x0000ea00ff047b82 */ /* 0x000e220000000a00 */
[----:B------:R-:W-:Y:S01]  /*0d50*/  VIADD R3, R0, UR4 ;  /* 0x0000000400037c36 */ /* 0x000fe20008000000 */
[----:B------:R-:W-:-:S12]  /*0d60*/  UIADD3 UR5, UPT, UPT, -UR5, URZ, URZ ;  /* 0x000000ff05057290 */ /* 0x000fd8000fffe1ff */
.L_x_14:
[----:B0-----:R-:W-:-:S06]  /*0d70*/  IMAD.WIDE R6, R3, 0x8, R4 ;  /* 0x0000000803067825 */ /* 0x001fcc00078e0204 */
[----:B------:R-:W2:Y:S01]  /*0d80*/  LDG.E.64 R6, desc[UR10][R6.64] ;  /* 0x0000000a06067981 */ /* 0x000ea2000c1e1b00 */
[----:B------:R-:W-:Y:S01]  /*0d90*/  IMAD.MOV.U32 R10, RZ, RZ, 0x652b82fe ;  /* 0x652b82feff0a7424 */ /* 0x000fe200078e00ff */
[----:B------:R-:W-:Y:S01]  /*0da0*/  UMOV UR6, 0xfefa39ef ;  /* 0xfefa39ef00067882 */ /* 0x000fe20000000000 */
[----:B------:R-:W-:Y:S01]  /*0db0*/  IMAD.MOV.U32 R11, RZ, RZ, 0x3ff71547 ;  /* 0x3ff71547ff0b7424 */ /* 0x000fe200078e00ff */
[----:B------:R-:W-:Y:S01]  /*0dc0*/  UMOV UR7, 0x3fe62e42 ;  /* 0x3fe62e4200077882 */ /* 0x000fe20000000000 */
[----:B------:R-:W-:Y:S01]  /*0dd0*/  UIADD3 UR5, UPT, UPT, UR5, 0x1, URZ ;  /* 0x0000000105057890 */ /* 0x000fe2000fffe0ff */
[----:B------:R-:W-:Y:S03]  /*0de0*/  BSSY.RECONVERGENT B0, `(.L_x_12) ;  /* 0x0000038000007945 */ /* 0x000fe60003800200 */
[----:B------:R-:W-:Y:S01]  /*0df0*/  UISETP.NE.AND UP0, UPT, UR5, URZ, UPT ;  /* 0x000000ff0500728c */ /* 0x000fe2000bf05270 */
[----:B--2---:R-:W-:Y:S01]  /*0e00*/  DFMA R10, R6, R10, 6.75539944105574400000e+15 ;  /* 0x43380000060a742b */ /* 0x004fe2000000000a */
[----:B------:R-:W-:-:S07]  /*0e10*/  FSETP.GEU.AND P0, PT, |R7|, 4.1917929649353027344, PT ;  /* 0x4086232b0700780b */ /* 0x000fce0003f0e200 */
[----:B------:R-:W-:-:S08]  /*0e20*/  DADD R12, R10, -6.75539944105574400000e+15 ;  /* 0xc33800000a0c7429 */ /* 0x000fd00000000000 */
[----:B------:R-:W-:Y:S01]  /*0e30*/  DFMA R14, R12, -UR6, R6 ;  /* 0x800000060c0e7c2b */ /* 0x000fe20008000006 */
[----:B------:R-:W-:Y:S01]  /*0e40*/  UMOV UR6, 0x3b39803f ;  /* 0x3b39803f00067882 */ /* 0x000fe20000000000 */
[----:B------:R-:W-:-:S06]  /*0e50*/  UMOV UR7, 0x3c7abc9e ;  /* 0x3c7abc9e00077882 */ /* 0x000fcc0000000000 */
[----:B------:R-:W-:Y:S01]  /*0e60*/  DFMA R14, R12, -UR6, R14 ;  /* 0x800000060c0e7c2b */ /* 0x000fe2000800000e */
[----:B------:R-:W-:Y:S01]  /*0e70*/  UMOV UR6, 0x69ce2bdf ;  /* 0x69ce2bdf00067882 */ /* 0x000fe20000000000 */
[----:B------:R-:W-:Y:S01]  /*0e80*/  MOV R12, 0xfca213ea ;  /* 0xfca213ea000c7802 */ /* 0x000fe20000000f00 */
[----:B------:R-:W-:Y:S01]  /*0e90*/  IMAD.MOV.U32 R13, RZ, RZ, 0x3e928af3 ;  /* 0x3e928af3ff0d7424 */ /* 0x000fe200078e00ff */
[----:B------:R-:W-:-:S05]  /*0ea0*/  UMOV UR7, 0x3e5ade15 ;  /* 0x3e5ade1500077882 */ /* 0x000fca0000000000 */
[----:B------:R-:W-:Y:S01]  /*0eb0*/  DFMA R12, R14, UR6, R12 ;  /* 0x000000060e0c7c2b */ /* 0x000fe2000800000c */
[----:B------:R-:W-:Y:S01]  /*0ec0*/  UMOV UR6, 0x62401315 ;  /* 0x6240131500067882 */ /* 0x000fe20000000000 */
[----:B------:R-:W-:-:S06]  /*0ed0*/  UMOV UR7, 0x3ec71dee ;  /* 0x3ec71dee00077882 */ /* 0x000fcc0000000000 */
[----:B------:R-:W-:Y:S01]  /*0ee0*/  DFMA R12, R14, R12, UR6 ;  /* 0x000000060e0c7e2b */ /* 0x000fe2000800000c */
        /* <DEDUP_REMOVED lines=20> */
[----:B------:R-:W-:-:S08]  /*1030*/  DFMA R12, R14, R12, UR6 ;  /* 0x000000060e0c7e2b */ /* 0x000fd0000800000c */
[----:B------:R-:W-:-:S08]  /*1040*/  DFMA R12, R14, R12, 1 ;  /* 0x3ff000000e0c742b */ /* 0x000fd0000000000c */
[----:B------:R-:W-:-:S10]  /*1050*/  DFMA R14, R14, R12, 1 ;  /* 0x3ff000000e0e742b */ /* 0x000fd4000000000c */
[----:B------:R-:W-:Y:S02]  /*1060*/  IMAD R13, R10, 0x100000, R15 ;  /* 0x001000000a0d7824 */ /* 0x000fe400078e020f */
[----:B------:R-:W-:Y:S01]  /*1070*/  IMAD.MOV.U32 R12, RZ, RZ, R14 ;  /* 0x000000ffff0c7224 */ /* 0x000fe200078e000e */
[----:B------:R-:W-:Y:S06]  /*1080*/  @!P0 BRA `(.L_x_13) ;  /* 0x0000000000348947 */ /* 0x000fec0003800000 */
[----:B------:R-:W-:Y:S01]  /*1090*/  FSETP.GEU.AND P1, PT, |R7|, 4.2275390625, PT ;  /* 0x408748000700780b */ /* 0x000fe20003f2e200 */
[C---:B------:R-:W-:Y:S02]  /*10a0*/  DADD R12, R6.reuse, +INF ;  /* 0x7ff00000060c7429 */ /* 0x040fe40000000000 */
[----:B------:R-:W-:-:S08]  /*10b0*/  DSETP.GEU.AND P0, PT, R6, RZ, PT ;  /* 0x000000ff0600722a */ /* 0x000fd00003f0e000 */
[----:B------:R-:W-:Y:S02]  /*10c0*/  FSEL R12, R12, RZ, P0 ;  /* 0x000000ff0c0c7208 */ /* 0x000fe40000000000 */
[----:B------:R-:W-:Y:S01]  /*10d0*/  @!P1 LEA.HI R0, R10, R10, RZ, 0x1 ;  /* 0x0000000a0a009211 */ /* 0x000fe200078f08ff */
[----:B------:R-:W-:Y:S01]  /*10e0*/  @!P1 IMAD.MOV.U32 R6, RZ, RZ, R14 ;  /* 0x000000ffff069224 */ /* 0x000fe200078e000e */
[----:B------:R-:W-:Y:S02]  /*10f0*/  FSEL R13, R13, RZ, P0 ;  /* 0x000000ff0d0d7208 */ /* 0x000fe40000000000 */
[----:B------:R-:W-:-:S05]  /*1100*/  @!P1 SHF.R.S32.HI R7, RZ, 0x1, R0 ;  /* 0x00000001ff079819 */ /* 0x000fca0000011400 */
[----:B------:R-:W-:Y:S02]  /*1110*/  @!P1 IMAD.IADD R10, R10, 0x1, -R7 ;  /* 0x000000010a0a9824 */ /* 0x000fe400078e0a07 */
[----:B------:R-:W-:-:S03]  /*1120*/  @!P1 IMAD R7, R7, 0x100000, R15 ;  /* 0x0010000007079824 */ /* 0x000fc600078e020f */
[----:B------:R-:W-:Y:S01]  /*1130*/  @!P1 LEA R11, R10, 0x3ff00000, 0x14 ;  /* 0x3ff000000a0b9811 */ /* 0x000fe200078ea0ff */
[----:B------:R-:W-:-:S06]  /*1140*/  @!P1 IMAD.MOV.U32 R10, RZ, RZ, RZ ;  /* 0x000000ffff0a9224 */ /* 0x000fcc00078e00ff */
[----:B------:R-:W-:-:S11]  /*1150*/  @!P1 DMUL R12, R6, R10 ;  /* 0x0000000a060c9228 */ /* 0x000fd60000000000 */
.L_x_13:
[----:B------:R-:W-:Y:S05]  /*1160*/  BSYNC.RECONVERGENT B0 ;  /* 0x0000000000007941 */ /* 0x000fea0003800200 */
.L_x_12:
[----:B------:R-:W-:Y:S01]  /*1170*/  DMUL R8, R12, R8 ;  /* 0x000000080c087228 */ /* 0x000fe20000000000 */
[----:B------:R-:W-:Y:S01]  /*1180*/  VIADD R3, R3, 0x1 ;  /* 0x0000000103037836 */ /* 0x000fe20000000000 */
[----:B------:R-:W-:Y:S09]  /*1190*/  BRA.U UP0, `(.L_x_14) ;  /* 0xfffffff900f47547 */ /* 0x000ff2000b83ffff */
.L_x_1:
[----:B------:R-:W0:Y:S02]  /*11a0*/  LDCU UR4, c[0x0][0x3c8] ;  /* 0x00007900ff0477ac */ /* 0x000e240008000800 */
[----:B0-----:R-:W0:Y:S08]  /*11b0*/  I2F.F64 R6, UR4 ;  /* 0x0000000400067d12 */ /* 0x001e300008201c00 */
[----:B0-----:R-:W0:Y:S01]  /*11c0*/  MUFU.RCP64H R5, R7 ;  /* 0x0000000700057308 */ /* 0x001e220000001800 */
[----:B------:R-:W-:-:S05]  /*11d0*/  VIADD R4, R7, 0x300402 ;  /* 0x0030040207047836 */ /* 0x000fca0000000000 */
[----:B------:R-:W-:Y:S01]  /*11e0*/  FSETP.GEU.AND P0, PT, |R4|, 5.8789094863358348022e-39, PT ;  /* 0x004004020400780b */ /* 0x000fe20003f0e200 */
[----:B0-----:R-:W-:-:S08]  /*11f0*/  DFMA R10, -R6, R4, 1 ;  /* 0x3ff00000060a742b */ /* 0x001fd00000000104 */
[----:B------:R-:W-:-:S08]  /*1200*/  DFMA R10, R10, R10, R10 ;  /* 0x0000000a0a0a722b */ /* 0x000fd0000000000a */
[----:B------:R-:W-:-:S08]  /*1210*/  DFMA R10, R4, R10, R4 ;  /* 0x0000000a040a722b */ /* 0x000fd00000000004 */
[----:B------:R-:W-:-:S08]  /*1220*/  DFMA R12, -R6, R10, 1 ;  /* 0x3ff00000060c742b */ /* 0x000fd0000000010a */
[----:B------:R-:W-:Y:S01]  /*1230*/  DFMA R4, R10, R12, R10 ;  /* 0x0000000c0a04722b */ /* 0x000fe2000000000a */
[----:B------:R-:W-:Y:S10]  /*1240*/  @P0 BRA `(.L_x_15) ;  /* 0x00000000001c0947 */ /* 0x000ff40003800000 */
[----:B------:R-:W-:Y:S01]  /*1250*/  LOP3.LUT R0, R7, 0x7fffffff, RZ, 0xc0, !PT ;  /* 0x7fffffff07007812 */ /* 0x000fe200078ec0ff */
[----:B------:R-:W-:Y:S01]  /*1260*/  IMAD.MOV.U32 R10, RZ, RZ, R6 ;  /* 0x000000ffff0a7224 */ /* 0x000fe200078e0006 */
[----:B------:R-:W-:-:S03]  /*1270*/  MOV R6, 0x12a0 ;  /* 0x000012a000067802 */ /* 0x000fc60000000f00 */
[----:B------:R-:W-:-:S07]  /*1280*/  VIADD R16, R0, 0xfff00000 ;  /* 0xfff0000000107836 */ /* 0x000fce0000000000 */
[----:B------:R-:W-:Y:S05]  /*1290*/  CALL.REL.NOINC `($__internal_0_$__cuda_sm20_dblrcp_rn_slowpath_v3) ;  /* 0x0000004800987944 */ /* 0x000fea0003c00000 */
[----:B------:R-:W-:Y:S01]  /*12a0*/  IMAD.MOV.U32 R4, RZ, RZ, R10 ;  /* 0x000000ffff047224 */ /* 0x000fe200078e000a */
[----:B------:R-:W-:-:S07]  /*12b0*/  MOV R5, R11 ;  /* 0x0000000b00057202 */ /* 0x000fce0000000f00 */
.L_x_15:
[----:B------:R-:W-:Y:S01]  /*12c0*/  SHF.R.U32.HI R0, RZ, 0x14, R5 ;  /* 0x00000014ff007819 */ /* 0x000fe20000011605 */
[----:B------:R-:W-:Y:S01]  /*12d0*/  DSETP.NEU.AND P2, PT, R8, RZ, PT ;  /* 0x000000ff0800722a */ /* 0x000fe20003f4d000 */
[----:B------:R-:W-:Y:S02]  /*12e0*/  BSSY.RECONVERGENT B0, `(.L_x_16) ;  /* 0x000001f000007945 */ /* 0x000fe40003800200 */
[----:B------:R-:W-:-:S03]  /*12f0*/  LOP3.LUT R0, R0, 0x7ff, RZ, 0xc0, !PT ;  /* 0x000007ff00007812 */ /* 0x000fc600078ec0ff */
[----:B------:R-:W-:Y:S02]  /*1300*/  ISETP.GE.OR P3, PT, R5, RZ, P2 ;  /* 0x000000ff0500720c */ /* 0x000fe40001766670 */
[----:B------:R-:W-:-:S05]  /*1310*/  VIADD R3, R0, 0xfffffc0c ;  /* 0xfffffc0c00037836 */ /* 0x000fca0000000000 */
[CC--:B------:R-:W-:Y:S01]  /*1320*/  SHF.L.U32 R0, R4.reuse, R3.reuse, RZ ;  /* 0x0000000304007219 */ /* 0x0c0fe200000006ff */
[----:B------:R-:W-:Y:S01]  /*1330*/  @!P2 IMAD.MOV.U32 R12, RZ, RZ, RZ ;  /* 0x000000ffff0ca224 */ /* 0x000fe200078e00ff */
[----:B------:R-:W-:Y:S02]  /*1340*/  SHF.L.U64.HI R3, R4, R3, R5 ;  /* 0x0000000304037219 */ /* 0x000fe40000010205 */
[----:B------:R-:W-:-:S04]  /*1350*/  ISETP.NE.U32.AND P0, PT, R0, RZ, PT ;  /* 0x000000ff0000720c */ /* 0x000fc80003f05070 */
[----:B------:R-:W-:-:S04]  /*1360*/  ISETP.NE.AND.EX P0, PT, R3, -0x80000000, PT, P0 ;  /* 0x800000000300780c */ /* 0x000fc80003f05300 */
[----:B------:R-:W-:-:S09]  /*1370*/  PLOP3.LUT P1, PT, P0, PT, PT, 0x8, 0x80 ;  /* 0x000000000080781c */ /* 0x000fd2000072e170 */
[----:B------:R-:W-:-:S06]  /*1380*/  @!P2 DSETP.NEU.AND P1, PT, |R4|, 0.5, !P0 ;  /* 0x3fe000000400a42a */ /* 0x000fcc000472d200 */
[----:B------:R-:W-:-:S04]  /*1390*/  @!P2 SEL R13, R9, RZ, P1 ;  /* 0x000000ff090da207 */ /* 0x000fc80000800000 */
[----:B------:R-:W-:Y:S01]  /*13a0*/  @!P3 LOP3.LUT R13, R13, 0x7ff00000, RZ, 0xfc, !PT ;  /* 0x7ff000000d0db812 */ /* 0x000fe200078efcff */
[----:B------:R-:W-:Y:S06]  /*13b0*/  @!P2 BRA `(.L_x_17) ;  /* 0x000000000044a947 */ /* 0x000fec0003800000 */
[----:B------:R-:W-:Y:S01]  /*13c0*/  DADD R32, -RZ, |R8| ;  /* 0x00000000ff207229 */ /* 0x000fe20000000508 */
[----:B------:R-:W-:Y:S01]  /*13d0*/  BSSY.RECONVERGENT B1, `(.L_x_18) ;  /* 0x0000005000017945 */ /* 0x000fe20003800200 */
[----:B------:R-:W-:Y:S01]  /*13e0*/  IMAD.MOV.U32 R6, RZ, RZ, R4 ;  /* 0x000000ffff067224 */ /* 0x000fe200078e0004 */
[----:B------:R-:W-:Y:S01]  /*13f0*/  MOV R0, 0x1420 ;  /* 0x0000142000007802 */ /* 0x000fe20000000f00 */
[----:B------:R-:W-:-:S07]  /*1400*/  IMAD.MOV.U32 R7, RZ, RZ, R5 ;  /* 0x000000ffff077224 */ /* 0x000fce00078e0005 */
[----:B------:R-:W-:Y:S05]  /*1410*/  CALL.REL.NOINC `($_Z19MeshEstimatorKerneldddidPdS_S_S_ii$__internal_accurate_pow) ;  /* 0x00000050004c7944 */ /* 0x000fea0003c00000 */
[----:B------:R-:W-:Y:S05]  /*1420*/  BSYNC.RECONVERGENT B1 ;  /* 0x0000000000017941 */ /* 0x000fea0003800200 */
.L_x_18:
[----:B------:R-:W0:Y:S01]  /*1430*/  FRND.F64.TRUNC R10, R4 ;  /* 0x00000004000a7313 */ /* 0x000e22000030d800 */
[----:B------:R-:W-:Y:S01]  /*1440*/  DADD R12, -RZ, -R6 ;  /* 0x00000000ff0c7229 */ /* 0x000fe20000000906 */
[----:B------:R-:W-:-:S09]  /*1450*/  ISETP.GE.AND P2, PT, R9, RZ, PT ;  /* 0x000000ff0900720c */ /* 0x000fd20003f46270 */
[-C--:B------:R-:W-:Y:S02]  /*1460*/  FSEL R3, R12, R6.reuse, P1 ;  /* 0x000000060c037208 */ /* 0x080fe40000800000 */
[-C--:B------:R-:W-:Y:S01]  /*1470*/  FSEL R0, R13, R7.reuse, P1 ;  /* 0x000000070d007208 */ /* 0x080fe20000800000 */
[----:B0-----:R-:W-:Y:S01]  /*1480*/  DSETP.NEU.AND P0, PT, R4, R10, PT ;  /* 0x0000000a0400722a */ /* 0x001fe20003f0d000 */
[----:B------:R-:W-:Y:S02]  /*1490*/  FSEL R12, R3, R6, !P2 ;  /* 0x00000006030c7208 */ /* 0x000fe40005000000 */
[----:B------:R-:W-:-:S11]  /*14a0*/  FSEL R13, R0, R7, !P2 ;  /* 0x00000007000d7208 */ /* 0x000fd60005000000 */
[----:B------:R-:W-:Y:S02]  /*14b0*/  @P0 FSEL R12, R12, RZ, P2 ;  /* 0x000000ff0c0c0208 */ /* 0x000fe40001000000 */
[----:B------:R-:W-:-:S07]  /*14c0*/  @P0 FSEL R13, R13, -QNAN , P2 ;  /* 0xfff800000d0d0808 */ /* 0x000fce0001000000 */
.L_x_17:
[----:B------:R-:W-:Y:S05]  /*14d0*/  BSYNC.RECONVERGENT B0 ;  /* 0x0000000000007941 */ /* 0x000fea0003800200 */
.L_x_16:
[----:B------:R-:W-:Y:S01]  /*14e0*/  DADD R6, R4, R8 ;  /* 0x0000000004067229 */ /* 0x000fe20000000008 */
[----:B------:R-:W-:Y:S09]  /*14f0*/  BSSY.RECONVERGENT B0, `(.L_x_19) ;  /* 0x000001c000007945 */ /* 0x000ff20003800200 */
[----:B------:R-:W-:-:S04]  /*1500*/  LOP3.LUT R6, R7, 0x7ff00000, RZ, 0xc0, !PT ;  /* 0x7ff0000007067812 */ /* 0x000fc800078ec0ff */
[----:B------:R-:W-:-:S13]  /*1510*/  ISETP.NE.AND P0, PT, R6, 0x7ff00000, PT ;  /* 0x7ff000000600780c */ /* 0x000fda0003f05270 */
[----:B------:R-:W-:Y:S05]  /*1520*/  @P0 BRA `(.L_x_20) ;  /* 0x0000000000600947 */ /* 0x000fea0003800000 */
[----:B------:R-:W-:-:S14]  /*1530*/  DSETP.NAN.AND P0, PT, R8, R8, PT ;  /* 0x000000080800722a */ /* 0x000fdc0003f08000 */
[----:B------:R-:W-:Y:S01]  /*1540*/  @P0 DADD R12, R4, R8 ;  /* 0x00000000040c0229 */ /* 0x000fe20000000008 */
[----:B------:R-:W-:Y:S10]  /*1550*/  @P0 BRA `(.L_x_20) ;  /* 0x0000000000540947 */ /* 0x000ff40003800000 */
[----:B------:R-:W-:-:S14]  /*1560*/  DSETP.NEU.AND P0, PT, |R4|, +INF , PT ;  /* 0x7ff000000400742a */ /* 0x000fdc0003f0d200 */
[----:B------:R-:W-:Y:S05]  /*1570*/  @P0 BRA `(.L_x_21) ;  /* 0x0000000000200947 */ /* 0x000fea0003800000 */
[----:B------:R-:W-:Y:S01]  /*1580*/  ISETP.GE.AND P1, PT, R5, RZ, PT ;  /* 0x000000ff0500720c */ /* 0x000fe20003f26270 */
[----:B------:R-:W-:-:S06]  /*1590*/  DSETP.GT.AND P0, PT, |R8|, 1, PT ;  /* 0x3ff000000800742a */ /* 0x000fcc0003f04200 */
[----:B------:R-:W-:Y:S01]  /*15a0*/  SEL R12, RZ, 0x7ff00000, !P0 ;  /* 0x7ff00000ff0c7807 */ /* 0x000fe20004000000 */
[----:B------:R-:W-:-:S05]  /*15b0*/  DSETP.NEU.AND P0, PT, R8, -1, PT ;  /* 0xbff000000800742a */ /* 0x000fca0003f0d000 */
[----:B------:R-:W-:-:S04]  /*15c0*/  @!P1 LOP3.LUT R12, R12, 0x7ff00000, RZ, 0x3c, !PT ;  /* 0x7ff000000c0c9812 */ /* 0x000fc800078e3cff */
[----:B------:R-:W-:Y:S01]  /*15d0*/  SEL R13, R12, 0x3ff00000, P0 ;  /* 0x3ff000000c0d7807 */ /* 0x000fe20000000000 */
[----:B------:R-:W-:Y:S01]  /*15e0*/  IMAD.MOV.U32 R12, RZ, RZ, RZ ;  /* 0x000000ffff0c7224 */ /* 0x000fe200078e00ff */
[----:B------:R-:W-:Y:S06]  /*15f0*/  BRA `(.L_x_20) ;  /* 0x00000000002c7947 */ /* 0x000fec0003800000 */
.L_x_21:
[----:B------:R-:W-:-:S14]  /*1600*/  DSETP.NEU.AND P0, PT, |R8|, +INF , PT ;  /* 0x7ff000000800742a */ /* 0x000fdc0003f0d200 */
[----:B------:R-:W-:Y:S05]  /*1610*/  @P0 BRA `(.L_x_20) ;  /* 0x0000000000240947 */ /* 0x000fea0003800000 */
[C---:B------:R-:W-:Y:S01]  /*1620*/  ISETP.GE.AND P0, PT, R5.reuse, RZ, PT ;  /* 0x000000ff0500720c */ /* 0x040fe20003f06270 */
[----:B------:R-:W-:Y:S01]  /*1630*/  IMAD.MOV.U32 R12, RZ, RZ, RZ ;  /* 0x000000ffff0c7224 */ /* 0x000fe200078e00ff */
[----:B------:R-:W-:Y:S02]  /*1640*/  LOP3.LUT R0, R5, 0x7fffffff, RZ, 0xc0, !PT ;  /* 0x7fffffff05007812 */ /* 0x000fe400078ec0ff */
[----:B------:R-:W-:Y:S02]  /*1650*/  SEL R13, RZ, 0x7ff00000, !P0 ;  /* 0x7ff00000ff0d7807 */ /* 0x000fe40004000000 */
[----:B------:R-:W-:Y:S02]  /*1660*/  ISETP.GE.AND P2, PT, R9, RZ, PT ;  /* 0x000000ff0900720c */ /* 0x000fe40003f46270 */
[----:B------:R-:W-:Y:S01]  /*1670*/  ISETP.NE.AND P0, PT, R0, 0x3fe00000, PT ;  /* 0x3fe000000000780c */ /* 0x000fe20003f05270 */
[----:B------:R-:W-:-:S05]  /*1680*/  VIADD R0, R13, 0x80000000 ;  /* 0x800000000d007836 */ /* 0x000fca0000000000 */
[----:B------:R-:W-:-:S05]  /*1690*/  SEL R0, R0, R13, P0 ;  /* 0x0000000d00007207 */ /* 0x000fca0000000000 */
[----:B------:R-:W-:-:S07]  /*16a0*/  @!P2 SEL R13, R0, R13, P1 ;  /* 0x0000000d000da207 */ /* 0x000fce0000800000 */
.L_x_20:
[----:B------:R-:W-:Y:S05]  /*16b0*/  BSYNC.RECONVERGENT B0 ;  /* 0x0000000000007941 */ /* 0x000fea0003800200 */
.L_x_19:
[----:B------:R-:W0:Y:S01]  /*16c0*/  LDC.64 R10, c[0x0][0x390] ;  /* 0x0000e400ff0a7b82 */ /* 0x000e220000000a00 */
[----:B------:R-:W1:Y:S01]  /*16d0*/  LDCU.128 UR4, c[0x0][0x380] ;  /* 0x00007000ff0477ac */ /* 0x000e620008000c00 */
[----:B------:R-:W-:Y:S01]  /*16e0*/  IMAD.MOV.U32 R6, RZ, RZ, 0x652b82fe ;  /* 0x652b82feff067424 */ /* 0x000fe200078e00ff */
[----:B------:R-:W-:Y:S01]  /*16f0*/  DSETP.NEU.AND P0, PT, R8, 1, PT ;  /* 0x3ff000000800742a */ /* 0x000fe20003f0d000 */
[----:B------:R-:W-:Y:S01]  /*1700*/  IMAD.MOV.U32 R7, RZ, RZ, 0x3ff71547 ;  /* 0x3ff71547ff077424 */ /* 0x000fe200078e00ff */
[----:B------:R-:W2:Y:S01]  /*1710*/  LDCU.64 UR8, c[0x0][0x3a0] ;  /* 0x00007400ff0877ac */ /* 0x000ea20008000a00 */
[----:B------:R-:W-:-:S03]  /*1720*/  DSETP.NEU.AND P1, PT, R4, RZ, PT ;  /* 0x000000ff0400722a */ /* 0x000fc60003f2d000 */
[----:B------:R-:W-:Y:S02]  /*1730*/  FSEL R4, R12, RZ, P0 ;  /* 0x000000ff0c047208 */ /* 0x000fe40000000000 */
[----:B------:R-:W-:Y:S02]  /*1740*/  FSEL R12, R13, 1.875, P0 ;  /* 0x3ff000000d0c7808 */ /* 0x000fe40000000000 */
[----:B------:R-:W-:Y:S02]  /*1750*/  FSEL R4, R4, RZ, P1 ;  /* 0x000000ff04047208 */ /* 0x000fe40000800000 */
[----:B------:R-:W-:Y:S02]  /*1760*/  FSEL R5, R12, 1.875, P1 ;  /* 0x3ff000000c057808 */ /* 0x000fe40000800000 */
[----:B------:R-:W3:Y:S04]  /*1770*/  LDC.64 R12, c[0x0][0x3b8] ;  /* 0x0000ee00ff0c7b82 */ /* 0x000ee80000000a00 */
[----:B-1----:R-:W-:-:S02]  /*1780*/  DADD R8, R4, -UR4 ;  /* 0x8000000404087e29 */ /* 0x002fc40008000000 */
[----:B------:R-:W-:Y:S02]  /*1790*/  DSETP.GT.AND P0, PT, R4, UR4, PT ;  /* 0x0000000404007e2a */ /* 0x000fe4000bf04000 */
[----:B0-----:R-:W-:Y:S01]  /*17a0*/  DMUL R10, R10, -UR6 ;  /* 0x800000060a0a7c28 */ /* 0x001fe20008000000 */
[----:B------:R-:W-:Y:S01]  /*17b0*/  UMOV UR6, 0xfefa39ef ;  /* 0xfefa39ef00067882 */ /* 0x000fe20000000000 */
[----:B------:R-:W-:-:S04]  /*17c0*/  UMOV UR7, 0x3fe62e42 ;  /* 0x3fe62e4200077882 */ /* 0x000fc80000000000 */
[----:B------:R-:W-:Y:S02]  /*17d0*/  FSEL R8, R8, RZ, P0 ;  /* 0x000000ff08087208 */ /* 0x000fe40000000000 */
[----:B--2---:R-:W-:Y:S01]  /*17e0*/  DMUL R10, R10, UR8 ;  /* 0x000000080a0a7c28 */ /* 0x004fe20008000000 */
[----:B------:R-:W-:-:S07]  /*17f0*/  FSEL R9, R9, RZ, P0 ;  /* 0x000000ff09097208 */ /* 0x000fce0000000000 */
[----:B------:R-:W-:Y:S02]  /*1800*/  DFMA R6, R10, R6, 6.75539944105574400000e+15 ;  /* 0x433800000a06742b */ /* 0x000fe40000000006 */
[----:B------:R-:W-:-:S06]  /*1810*/  FSETP.GEU.AND P1, PT, |R11|, 4.1917929649353027344, PT ;  /* 0x4086232b0b00780b */ /* 0x000fcc0003f2e200 */
[----:B------:R-:W-:-:S08]  /*1820*/  DADD R14, R6, -6.75539944105574400000e+15 ;  /* 0xc3380000060e7429 */ /* 0x000fd00000000000 */
[----:B------:R-:W-:Y:S01]  /*1830*/  DFMA R16, R14, -UR6, R10 ;  /* 0x800000060e107c2b */ /* 0x000fe2000800000a */
[----:B------:R-:W-:Y:S01]  /*1840*/  UMOV UR6, 0x3b39803f ;  /* 0x3b39803f00067882 */ /* 0x000fe20000000000 */
[----:B------:R-:W-:-:S06]  /*1850*/  UMOV UR7, 0x3c7abc9e ;  /* 0x3c7abc9e00077882 */ /* 0x000fcc0000000000 */
[----:B------:R-:W-:Y:S01]  /*1860*/  DFMA R14, R14, -UR6, R16 ;  /* 0x800000060e0e7c2b */ /* 0x000fe20008000010 */
[----:B------:R-:W-:Y:S01]  /*1870*/  UMOV UR6, 0x69ce2bdf ;  /* 0x69ce2bdf00067882 */ /* 0x000fe20000000000 */
[----:B------:R-:W-:Y:S01]  /*1880*/  IMAD.MOV.U32 R16, RZ, RZ, -0x35dec16 ;  /* 0xfca213eaff107424 */ /* 0x000fe200078e00ff */
[----:B------:R-:W-:Y:S01]  /*1890*/  UMOV UR7, 0x3e5ade15 ;  /* 0x3e5ade1500077882 */ /* 0x000fe20000000000 */
[----:B------:R-:W-:-:S06]  /*18a0*/  IMAD.MOV.U32 R17, RZ, RZ, 0x3e928af3 ;  /* 0x3e928af3ff117424 */ /* 0x000fcc00078e00ff */
        /* <DEDUP_REMOVED lines=27> */
[----:B------:R-:W-:Y:S01]  /*1a60*/  IMAD R5, R6, 0x100000, R17 ;  /* 0x0010000006057824 */ /* 0x000fe200078e0211 */
[----:B------:R-:W-:Y:S01]  /*1a70*/  MOV R4, R16 ;  /* 0x0000001000047202 */ /* 0x000fe20000000f00 */
[----:B---3--:R-:W-:Y:S06]  /*1a80*/  @!P1 BRA `(.L_x_22) ;  /* 0x0000000000349947 */ /* 0x008fec0003800000 */
[----:B------:R-:W-:Y:S01]  /*1a90*/  FSETP.GEU.AND P1, PT, |R11|, 4.2275390625, PT ;  /* 0x408748000b00780b */ /* 0x000fe20003f2e200 */
[C---:B------:R-:W-:Y:S02]  /*1aa0*/  DADD R4, R10.reuse, +INF ;  /* 0x7ff000000a047429 */ /* 0x040fe40000000000 */
[----:B------:R-:W-:-:S08]  /*1ab0*/  DSETP.GEU.AND P0, PT, R10, RZ, PT ;  /* 0x000000ff0a00722a */ /* 0x000fd00003f0e000 */
[----:B------:R-:W-:Y:S02]  /*1ac0*/  FSEL R4, R4, RZ, P0 ;  /* 0x000000ff04047208 */ /* 0x000fe40000000000 */
[----:B------:R-:W-:Y:S01]  /*1ad0*/  FSEL R5, R5, RZ, P0 ;  /* 0x000000ff05057208 */ /* 0x000fe20000000000 */
[----:B------:R-:W-:Y:S06]  /*1ae0*/  @P1 BRA `(.L_x_22) ;  /* 0x00000000001c1947 */ /* 0x000fec0003800000 */
[----:B------:R-:W-:-:S04]  /*1af0*/  LEA.HI R0, R6, R6, RZ, 0x1 ;  /* 0x0000000606007211 */ /* 0x000fc800078f08ff */
[----:B------:R-:W-:-:S05]  /*1b00*/  SHF.R.S32.HI R3, RZ, 0x1, R0 ;  /* 0x00000001ff037819 */ /* 0x000fca0000011400 */
[----:B------:R-:W-:Y:S02]  /*1b10*/  IMAD.IADD R4, R6, 0x1, -R3 ;  /* 0x0000000106047824 */ /* 0x000fe400078e0a03 */
[----:B------:R-:W-:-:S03]  /*1b20*/  IMAD R17, R3, 0x100000, R17 ;  /* 0x0010000003117824 */ /* 0x000fc600078e0211 */
[----:B------:R-:W-:Y:S01]  /*1b30*/  LEA R5, R4, 0x3ff00000, 0x14 ;  /* 0x3ff0000004057811 */ /* 0x000fe200078ea0ff */
[----:B------:R-:W-:-:S06]  /*1b40*/  IMAD.MOV.U32 R4, RZ, RZ, RZ ;  /* 0x000000ffff047224 */ /* 0x000fcc00078e00ff */
[----:B------:R-:W-:-:S11]  /*1b50*/  DMUL R4, R16, R4 ;  /* 0x0000000410047228 */ /* 0x000fd60000000000 */
.L_x_22:
[----:B------:R-:W-:Y:S01]  /*1b60*/  DMUL R4, R4, R8 ;  /* 0x0000000804047228 */ /* 0x000fe20000000000 */
[----:B------:R-:W-:-:S06]  /*1b70*/  IMAD.WIDE R2, R2, 0x8, R12 ;  /* 0x0000000802027825 */ /* 0x000fcc00078e020c */
[----:B------:R-:W-:Y:S01]  /*1b80*/  STG.E.64 desc[UR10][R2.64], R4 ;  /* 0x0000000402007986 */ /* 0x000fe2000c101b0a */
[----:B------:R-:W-:Y:S05]  /*1b90*/  EXIT ;  /* 0x000000000000794d */ /* 0x000fea0003800000 */
.L_x_0:
[----:B------:R-:W0:Y:S01]  /*1ba0*/  LDCU.64 UR6, c[0x0][0x3a0] ;  /* 0x00007400ff0677ac */ /* 0x000e220008000a00 */
[----:B------:R-:W-:Y:S02]  /*1bb0*/  ISETP.GE.AND P0, PT, R15, 0x1, PT ;  /* 0x000000010f00780c */ /* 0x000fe40003f06270 */
[----:B------:R-:W-:Y:S01]  /*1bc0*/  CS2R R8, SRZ ;  /* 0x0000000000087805 */ /* 0x000fe2000001ff00 */
[----:B0-----:R-:W0:Y:S10]  /*1bd0*/  F2I.F64.TRUNC R3, UR6 ;  /* 0x0000000600037d11 */ /* 0x001e34000830d100 */
[----:B------:R-:W-:Y:S05]  /*1be0*/  @!P0 BRA `(.L_x_23) ;  /* 0x0000000400c88947 */ /* 0x000fea0003800000 */
[C---:B------:R-:W-:Y:S01]  /*1bf0*/  VIADD R4, R15.reuse, 0xffffffff ;  /* 0xffffffff0f047836 */ /* 0x040fe20000000000 */
[----:B------:R-:W-:Y:S01]  /*1c00*/  LOP3.LUT R33, R15, 0x7, RZ, 0xc0, !PT ;  /* 0x000000070f217812 */ /* 0x000fe200078ec0ff */
[----:B------:R-:W-:Y:S01]  /*1c10*/  VIADD R30, R28, 0xffffffff ;  /* 0xffffffff1c1e7836 */ /* 0x000fe20000000000 */
[----:B------:R-:W-:Y:S01]  /*1c20*/  CS2R R8, SRZ ;  /* 0x0000000000087805 */ /* 0x000fe2000001ff00 */
[----:B0-----:R-:W-:Y:S01]  /*1c30*/  IMAD.IADD R28, R3, 0x1, -R28 ;  /* 0x00000001031c7824 */ /* 0x001fe200078e0a1c */
[----:B------:R-:W-:Y:S01]  /*1c40*/  ISETP.GE.U32.AND P1, PT, R4, 0x7, PT ;  /* 0x000000070400780c */ /* 0x000fe20003f26070 */
[----:B------:R-:W-:Y:S01]  /*1c50*/  IMAD.MOV.U32 R29, RZ, RZ, RZ ;  /* 0x000000ffff1d7224 */ /* 0x000fe200078e00ff */
[----:B------:R-:W-:Y:S01]  /*1c60*/  ISETP.NE.AND P2, PT, R33, RZ, PT ;  /* 0x000000ff2100720c */ /* 0x000fe20003f45270 */
[----:B------:R-:W-:-:S10]  /*1c70*/  IMAD R30, R30, R15, RZ ;  /* 0x0000000f1e1e7224 */ /* 0x000fd400078e02ff */
[----:B------:R-:W-:Y:S05]  /*1c80*/  @!P1 BRA `(.L_x_24) ;  /* 0x0000000000bc9947 */ /* 0x000fea0003800000 */
[C---:B------:R-:W-:Y:S01]  /*1c90*/  IMAD R5, R15.reuse, R15, RZ ;  /* 0x0000000f0f057224 */ /* 0x040fe200078e02ff */
[----:B------:R-:W-:Y:S01]  /*1ca0*/  LOP3.LUT R29, R15, 0x7ffffff8, RZ, 0xc0, !PT ;  /* 0x7ffffff80f1d7812 */ /* 0x000fe200078ec0ff */
[----:B------:R-:W-:Y:S01]  /*1cb0*/  IMAD.MOV.U32 R31, RZ, RZ, R30 ;  /* 0x000000ffff1f7224 */ /* 0x000fe200078e001e */
[----:B------:R-:W-:Y:S01]  /*1cc0*/  CS2R R8, SRZ ;  /* 0x0000000000087805 */ /* 0x000fe2000001ff00 */
[----:B------:R-:W-:Y:S02]  /*1cd0*/  IMAD R5, R28, R5, R0 ;  /* 0x000000051c057224 */ /* 0x000fe400078e0200 */
[----:B------:R-:W-:Y:S02]  /*1ce0*/  IMAD.MOV R32, RZ, RZ, -R29 ;  /* 0x000000ffff207224 */ /* 0x000fe400078e0a1d */
[----:B------:R-:W-:-:S07]  /*1cf0*/  VIADD R14, R5, UR4 ;  /* 0x00000004050e7c36 */ /* 0x000fce0008000000 */
.L_x_25:
[----:B------:R-:W0:Y:S08]  /*1d00*/  LDC.64 R22, c[0x0][0x3b0] ;  /* 0x0000ec00ff167b82 */ /* 0x000e300000000a00 */
[----:B------:R-:W1:Y:S01]  /*1d10*/  LDC.64 R4, c[0x0][0x3b8] ;  /* 0x0000ee00ff047b82 */ /* 0x000e620000000a00 */
[----:B0-----:R-:W-:-:S05]  /*1d20*/  IMAD.WIDE R22, R14, 0x8, R22 ;  /* 0x000000080e167825 */ /* 0x001fca00078e0216 */
[----:B------:R-:W2:Y:S01]  /*1d30*/  LDG.E.64 R20, desc[UR10][R22.64] ;  /* 0x0000000a16147981 */ /* 0x000ea2000c1e1b00 */
[----:B-1----:R-:W-:-:S05]  /*1d40*/  IMAD.WIDE R4, R31, 0x8, R4 ;  /* 0x000000081f047825 */ /* 0x002fca00078e0204 */
[----:B------:R-:W2:Y:S01]  /*1d50*/  LDG.E.64 R6, desc[UR10][R4.64] ;  /* 0x0000000a04067981 */ /* 0x000ea2000c1e1b00 */
[----:B------:R-:W-:-:S03]  /*1d60*/  IMAD.WIDE.U32 R26, R15, 0x8, R22 ;  /* 0x000000080f1a7825 */ /* 0x000fc600078e0016 */
[----:B------:R-:W3:Y:S04]  /*1d70*/  LDG.E.64 R10, desc[UR10][R4.64+0x8] ;  /* 0x0000080a040a7981 */ /* 0x000ee8000c1e1b00 */
[----:B------:R0:W3:Y:S01]  /*1d80*/  LDG.E.64 R12, desc[UR10][R26.64] ;  /* 0x0000000a1a0c7981 */ /* 0x0000e2000c1e1b00 */
[----:B------:R-:W-:-:S03]  /*1d90*/  IMAD.WIDE.U32 R34, R15, 0x8, R26 ;  /* 0x000000080f227825 */ /* 0x000fc600078e001a */
[----:B------:R-:W4:Y:S04]  /*1da0*/  LDG.E.64 R18, desc[UR10][R4.64+0x10] ;  /* 0x0000100a04127981 */ /* 0x000f28000c1e1b00 */
[----:B------:R-:W4:Y:S01]  /*1db0*/  LDG.E.64 R16, desc[UR10][R34.64] ;  /* 0x0000000a22107981 */ /* 0x000f22000c1e1b00 */
[----:B------:R-:W-:-:S03]  /*1dc0*/  IMAD.WIDE.U32 R24, R15, 0x8, R34 ;  /* 0x000000080f187825 */ /* 0x000fc600078e0022 */
[----:B------:R-:W5:Y:S01]  /*1dd0*/  LDG.E.64 R22, desc[UR10][R4.64+0x30] ;  /* 0x0000300a04167981 */ /* 0x000f62000c1e1b00 */
[----:B------:R-:W-:-:S03]  /*1de0*/  IMAD.WIDE.U32 R36, R15, 0x8, R24 ;  /* 0x000000080f247825 */ /* 0x000fc600078e0018 */
[----:B------:R-:W5:Y:S01]  /*1df0*/  LDG.E.64 R34, desc[UR10][R4.64+0x38] ;  /* 0x0000380a04227981 */ /* 0x000f62000c1e1b00 */
[----:B------:R-:W-:-:S04]  /*1e00*/  IMAD.WIDE.U32 R38, R15, 0x8, R36 ;  /* 0x000000080f267825 */ /* 0x000fc800078e0024 */
[----:B------:R-:W-:-:S04]  /*1e10*/  IMAD.WIDE.U32 R40, R15, 0x8, R38 ;  /* 0x000000080f287825 */ /* 0x000fc800078e0026 */
[----:B0-----:R-:W-:-:S06]  /*1e20*/  IMAD.WIDE.U32 R26, R15, 0x8, R40 ;  /* 0x000000080f1a7825 */ /* 0x001fcc00078e0028 */
[----:B------:R-:W5:Y:S01]  /*1e30*/  LDG.E.64 R26, desc[UR10][R26.64] ;  /* 0x0000000a1a1a7981 */ /* 0x000f62000c1e1b00 */
[----:B--2---:R-:W-:-:S03]  /*1e40*/  DFMA R20, R20, R6, R8 ;  /* 0x000000061414722b */ /* 0x004fc60000000008 */
[----:B------:R-:W2:Y:S04]  /*1e50*/  LDG.E.64 R6, desc[UR10][R4.64+0x18] ;  /* 0x0000180a04067981 */ /* 0x000ea8000c1e1b00 */
[----:B------:R-:W2:Y:S01]  /*1e60*/  LDG.E.64 R8, desc[UR10][R24.64] ;  /* 0x0000000a18087981 */ /* 0x000ea2000c1e1b00 */
[----:B---3--:R-:W-:-:S03]  /*1e70*/  DFMA R20, R12, R10, R20 ;  /* 0x0000000a0c14722b */ /* 0x008fc60000000014 */
[----:B------:R-:W3:Y:S04]  /*1e80*/  LDG.E.64 R10, desc[UR10][R4.64+0x20] ;  /* 0x0000200a040a7981 */ /* 0x000ee8000c1e1b00 */
[----:B------:R-:W3:Y:S01]  /*1e90*/  LDG.E.64 R12, desc[UR10][R36.64] ;  /* 0x0000000a240c7981 */ /* 0x000ee2000c1e1b00 */
[----:B----4-:R-:W-:-:S03]  /*1ea0*/  DFMA R16, R16, R18, R20 ;  /* 0x000000121010722b */ /* 0x010fc60000000014 */
[----:B------:R-:W4:Y:S04]  /*1eb0*/  LDG.E.64 R18, desc[UR10][R4.64+0x28] ;  /* 0x0000280a04127981 */ /* 0x000f28000c1e1b00 */
[----:B------:R-:W4:Y:S04]  /*1ec0*/  LDG.E.64 R20, desc[UR10][R38.64] ;  /* 0x0000000a26147981 */ /* 0x000f28000c1e1b00 */
[----:B------:R-:W5:Y:S01]  /*1ed0*/  LDG.E.64 R24, desc[UR10][R40.64] ;  /* 0x0000000a28187981 */ /* 0x000f62000c1e1b00 */
[----:B------:R-:W-:-:S05]  /*1ee0*/  VIADD R32, R32, 0x8 ;  /* 0x0000000820207836 */ /* 0x000fca0000000000 */
[----:B------:R-:W-:Y:S01]  /*1ef0*/  ISETP.NE.AND P1, PT, R32, RZ, PT ;  /* 0x000000ff2000720c */ /* 0x000fe20003f25270 */
[----:B------:R-:W-:Y:S01]  /*1f00*/  IMAD R14, R15, 0x8, R14 ;  /* 0x000000080f0e7824 */ /* 0x000fe200078e020e */
[----:B------:R-:W-:Y:S01]  /*1f10*/  IADD3 R31, PT, PT, R31, 0x8, RZ ;  /* 0x000000081f1f7810 */ /* 0x000fe20007ffe0ff */
[----:B--2---:R-:W-:-:S08]  /*1f20*/  DFMA R6, R8, R6, R16 ;  /* 0x000000060806722b */ /* 0x004fd00000000010 */
[----:B---3--:R-:W-:-:S08]  /*1f30*/  DFMA R6, R12, R10, R6 ;  /* 0x0000000a0c06722b */ /* 0x008fd00000000006 */
[----:B----4-:R-:W-:-:S08]  /*1f40*/  DFMA R6, R20, R18, R6 ;  /* 0x000000121406722b */ /* 0x010fd00000000006 */
[----:B-----5:R-:W-:-:S08]  /*1f50*/  DFMA R6, R24, R22, R6 ;  /* 0x000000161806722b */ /* 0x020fd00000000006 */
[----:B------:R-:W-:Y:S01]  /*1f60*/  DFMA R8, R26, R34, R6 ;  /* 0x000000221a08722b */ /* 0x000fe20000000006 */
[----:B------:R-:W-:Y:S10]  /*1f70*/  @P1 BRA `(.L_x_25) ;  /* 0xfffffffc00601947 */ /* 0x000ff4000383ffff */
.L_x_24:
[----:B------:R-:W-:Y:S05]  /*1f80*/  @!P2 BRA `(.L_x_23) ;  /* 0x0000000000e0a947 */ /* 0x000fea0003800000 */
[----:B------:R-:W-:Y:S02]  /*1f90*/  ISETP.GE.U32.AND P1, PT, R33, 0x4, PT ;  /* 0x000000042100780c */ /* 0x000fe40003f26070 */
[----:B------:R-:W-:-:S04]  /*1fa0*/  LOP3.LUT R14, R15, 0x3, RZ, 0xc0, !PT ;  /* 0x000000030f0e7812 */ /* 0x000fc800078ec0ff */
[----:B------:R-:W-:-:S07]  /*1fb0*/  ISETP.NE.AND P2, PT, R14, RZ, PT ;  /* 0x000000ff0e00720c */ /* 0x000fce0003f45270 */
[----:B------:R-:W-:Y:S06]  /*1fc0*/  @!P1 BRA `(.L_x_26) ;  /* 0x00000000005c9947 */ /* 0x000fec0003800000 */
[----:B------:R-:W0:Y:S01]  /*1fd0*/  LDC.64 R10, c[0x0][0x3b8] ;  /* 0x0000ee00ff0a7b82 */ /* 0x000e220000000a00 */
[-CC-:B------:R-:W-:Y:S02]  /*1fe0*/  IMAD R6, R28, R15.reuse, R29.reuse ;  /* 0x0000000f1c067224 */ /* 0x180fe400078e021d */
[----:B------:R-:W-:Y:S02]  /*1ff0*/  IMAD.IADD R13, R30, 0x1, R29 ;  /* 0x000000011e0d7824 */ /* 0x000fe400078e021d */
[----:B------:R-:W-:-:S03]  /*2000*/  IMAD R7, R6, R15, R2 ;  /* 0x0000000f06077224 */ /* 0x000fc600078e0202 */
[----:B------:R-:W1:Y:S01]  /*2010*/  LDC.64 R4, c[0x0][0x3b0] ;  /* 0x0000ec00ff047b82 */ /* 0x000e620000000a00 */
[----:B0-----:R-:W-:-:S05]  /*2020*/  IMAD.WIDE R10, R13, 0x8, R10 ;  /* 0x000000080d0a7825 */ /* 0x001fca00078e020a */
[----:B------:R-:W2:Y:S01]  /*2030*/  LDG.E.64 R12, desc[UR10][R10.64] ;  /* 0x0000000a0a0c7981 */ /* 0x000ea2000c1e1b00 */
[----:B-1----:R-:W-:-:S03]  /*2040*/  IMAD.WIDE R4, R7, 0x8, R4 ;  /* 0x0000000807047825 */ /* 0x002fc600078e0204 */
[----:B------:R-:W3:Y:S04]  /*2050*/  LDG.E.64 R20, desc[UR10][R10.64+0x8] ;  /* 0x0000080a0a147981 */ /* 0x000ee8000c1e1b00 */
[----:B------:R-:W2:Y:S01]  /*2060*/  LDG.E.64 R6, desc[UR10][R4.64] ;  /* 0x0000000a04067981 */ /* 0x000ea2000c1e1b00 */
[----:B------:R-:W-:-:S03]  /*2070*/  IMAD.WIDE.U32 R16, R15, 0x8, R4 ;  /* 0x000000080f107825 */ /* 0x000fc600078e0004 */
[----:B------:R-:W4:Y:S04]  /*2080*/  LDG.E.64 R26, desc[UR10][R10.64+0x10] ;  /* 0x0000100a0a1a7981 */ /* 0x000f28000c1e1b00 */
[----:B------:R-:W3:Y:S01]  /*2090*/  LDG.E.64 R18, desc[UR10][R16.64] ;  /* 0x0000000a10127981 */ /* 0x000ee2000c1e1b00 */
[----:B------:R-:W-:-:S03]  /*20a0*/  IMAD.WIDE.U32 R22, R15, 0x8, R16 ;  /* 0x000000080f167825 */ /* 0x000fc600078e0010 */
[----:B------:R-:W5:Y:S04]  /*20b0*/  LDG.E.64 R34, desc[UR10][R10.64+0x18] ;  /* 0x0000180a0a227981 */ /* 0x000f68000c1e1b00 */
[----:B------:R-:W4:Y:S01]  /*20c0*/  LDG.E.64 R24, desc[UR10][R22.64] ;  /* 0x0000000a16187981 */ /* 0x000f22000c1e1b00 */
[----:B------:R-:W-:-:S06]  /*20d0*/  IMAD.WIDE.U32 R32, R15, 0x8, R22 ;  /* 0x000000080f207825 */ /* 0x000fcc00078e0016 */
[----:B------:R-:W5:Y:S01]  /*20e0*/  LDG.E.64 R32, desc[UR10][R32.64] ;  /* 0x0000000a20207981 */ /* 0x000f62000c1e1b00 */
[----:B------:R-:W-:Y:S01]  /*20f0*/  VIADD R29, R29, 0x4 ;  /* 0x000000041d1d7836 */ /* 0x000fe20000000000 */
[----:B--2---:R-:W-:-:S08]  /*2100*/  DFMA R6, R6, R12, R8 ;  /* 0x0000000c0606722b */ /* 0x004fd00000000008 */
[----:B---3--:R-:W-:-:S08]  /*2110*/  DFMA R6, R18, R20, R6 ;  /* 0x000000141206722b */ /* 0x008fd00000000006 */
[----:B----4-:R-:W-:-:S08]  /*2120*/  DFMA R6, R24, R26, R6 ;  /* 0x0000001a1806722b */ /* 0x010fd00000000006 */
[----:B-----5:R-:W-:-:S11]  /*2130*/  DFMA R8, R32, R34, R6 ;  /* 0x000000222008722b */ /* 0x020fd60000000006 */
.L_x_26:
[----:B------:R-:W-:Y:S05]  /*2140*/  @!P2 BRA `(.L_x_23) ;  /* 0x000000000070a947 */ /* 0x000fea0003800000 */
[----:B------:R-:W0:Y:S01]  /*2150*/  LDC.64 R6, c[0x0][0x3b8] ;  /* 0x0000ee00ff067b82 */ /* 0x000e220000000a00 */
[----:B------:R-:W-:Y:S02]  /*2160*/  ISETP.NE.AND P1, PT, R14, 0x1, PT ;  /* 0x000000010e00780c */ /* 0x000fe40003f25270 */
[----:B------:R-:W-:-:S04]  /*2170*/  LOP3.LUT R16, R15, 0x1, RZ, 0xc0, !PT ;  /* 0x000000010f107812 */ /* 0x000fc800078ec0ff */
[----:B------:R-:W-:Y:S01]  /*2180*/  ISETP.NE.U32.AND P2, PT, R16, 0x1, PT ;  /* 0x000000011000780c */ /* 0x000fe20003f45070 */
[----:B------:R-:W1:Y:S06]  /*2190*/  LDC.64 R4, c[0x0][0x3b0] ;  /* 0x0000ec00ff047b82 */ /* 0x000e6c0000000a00 */
[--C-:B------:R-:W-:Y:S02]  /*21a0*/  @P1 IMAD R14, R28, R15, R29.reuse ;  /* 0x0000000f1c0e1224 */ /* 0x100fe400078e021d */
[----:B------:R-:W2:Y:S01]  /*21b0*/  LDC.64 R10, c[0x0][0x3b0] ;  /* 0x0000ec00ff0a7b82 */ /* 0x000ea20000000a00 */
[----:B------:R-:W-:-:S02]  /*21c0*/  @P1 IMAD.IADD R19, R30, 0x1, R29 ;  /* 0x000000011e131824 */ /* 0x000fc400078e021d */
[----:B------:R-:W-:Y:S02]  /*21d0*/  @P1 IMAD R17, R14, R15, R2 ;  /* 0x0000000f0e111224 */ /* 0x000fe400078e0202 */
[----:B------:R-:W-:-:S03]  /*21e0*/  @P1 VIADD R29, R29, 0x2 ;  /* 0x000000021d1d1836 */ /* 0x000fc60000000000 */
[----:B------:R-:W3:Y:S01]  /*21f0*/  LDC.64 R12, c[0x0][0x3b8] ;  /* 0x0000ee00ff0c7b82 */ /* 0x000ee20000000a00 */
[----:B0-----:R-:W-:-:S04]  /*2200*/  @P1 IMAD.WIDE R18, R19, 0x8, R6 ;  /* 0x0000000813121825 */ /* 0x001fc800078e0206 */
[----:B-1----:R-:W-:Y:S01]  /*2210*/  @P1 IMAD.WIDE R16, R17, 0x8, R4 ;  /* 0x0000000811101825 */ /* 0x002fe200078e0204 */
[----:B------:R-:W4:Y:S04]  /*2220*/  @P1 LDG.E.64 R22, desc[UR10][R18.64+0x8] ;  /* 0x0000080a12161981 */ /* 0x000f28000c1e1b00 */
[----:B------:R-:W5:Y:S01]  /*2230*/  @P1 LDG.E.64 R4, desc[UR10][R18.64] ;  /* 0x0000000a12041981 */ /* 0x000f62000c1e1b00 */
[----:B------:R-:W-:-:S03]  /*2240*/  @!P2 IMAD R28, R28, R15, R29 ;  /* 0x0000000f1c1ca224 */ /* 0x000fc600078e021d */
[----:B------:R-:W5:Y:S01]  /*2250*/  @P1 LDG.E.64 R6, desc[UR10][R16.64] ;  /* 0x0000000a10061981 */ /* 0x000f62000c1e1b00 */
[----:B------:R-:W-:-:S04]  /*2260*/  @P1 IMAD.WIDE.U32 R20, R15, 0x8, R16 ;  /* 0x000000080f141825 */ /* 0x000fc800078e0010 */
[----:B------:R-:W-:Y:S02]  /*2270*/  @!P2 IMAD.IADD R29, R30, 0x1, R29 ;  /* 0x000000011e1da824 */ /* 0x000fe400078e021d */
[----:B------:R-:W-:Y:S01]  /*2280*/  @!P2 IMAD R25, R28, R15, R2 ;  /* 0x0000000f1c19a224 */ /* 0x000fe200078e0202 */
[----:B------:R-:W4:Y:S01]  /*2290*/  @P1 LDG.E.64 R20, desc[UR10][R20.64] ;  /* 0x0000000a14141981 */ /* 0x000f22000c1e1b00 */
[----:B---3--:R-:W-:-:S04]  /*22a0*/  @!P2 IMAD.WIDE R12, R29, 0x8, R12 ;  /* 0x000000081d0ca825 */ /* 0x008fc800078e020c */
[----:B--2---:R-:W-:Y:S02]  /*22b0*/  @!P2 IMAD.WIDE R10, R25, 0x8, R10 ;  /* 0x00000008190aa825 */ /* 0x004fe400078e020a */
[----:B------:R-:W2:Y:S04]  /*22c0*/  @!P2 LDG.E.64 R12, desc[UR10][R12.64] ;  /* 0x0000000a0c0ca981 */ /* 0x000ea8000c1e1b00 */
[----:B------:R-:W2:Y:S01]  /*22d0*/  @!P2 LDG.E.64 R10, desc[UR10][R10.64] ;  /* 0x0000000a0a0aa981 */ /* 0x000ea2000c1e1b00 */
[----:B-----5:R-:W-:-:S08]  /*22e0*/  @P1 DFMA R4, R6, R4, R8 ;  /* 0x000000040604122b */ /* 0x020fd00000000008 */
[----:B----4-:R-:W-:-:S08]  /*22f0*/  @P1 DFMA R8, R20, R22, R4 ;  /* 0x000000161408122b */ /* 0x010fd00000000004 */
[----:B--2---:R-:W-:-:S11]  /*2300*/  @!P2 DFMA R8, R10, R12, R8 ;  /* 0x0000000c0a08a22b */ /* 0x004fd60000000008 */
.L_x_23:
[----:B------:R-:W1:Y:S08]  /*2310*/  I2F.F64 R4, R15 ;  /* 0x0000000f00047312 */ /* 0x000e700000201c00 */
[----:B-1----:R-:W1:Y:S01]  /*2320*/  MUFU.RCP64H R7, R5 ;  /* 0x0000000500077308 */ /* 0x002e620000001800 */
[----:B------:R-:W-:-:S05]  /*2330*/  VIADD R6, R5, 0x300402 ;  /* 0x0030040205067836 */ /* 0x000fca0000000000 */
[----:B------:R-:W-:Y:S01]  /*2340*/  FSETP.GEU.AND P1, PT, |R6|, 5.8789094863358348022e-39, PT ;  /* 0x004004020600780b */ /* 0x000fe20003f2e200 */
[----:B-1----:R-:W-:-:S08]  /*2350*/  DFMA R10, -R4, R6, 1 ;  /* 0x3ff00000040a742b */ /* 0x002fd00000000106 */
[----:B------:R-:W-:-:S08]  /*2360*/  DFMA R10, R10, R10, R10 ;  /* 0x0000000a0a0a722b */ /* 0x000fd0000000000a */
[----:B------:R-:W-:-:S08]  /*2370*/  DFMA R10, R6, R10, R6 ;  /* 0x0000000a060a722b */ /* 0x000fd00000000006 */
[----:B------:R-:W-:-:S08]  /*2380*/  DFMA R12, -R4, R10, 1 ;  /* 0x3ff00000040c742b */ /* 0x000fd0000000010a */
[----:B------:R-:W-:Y:S01]  /*2390*/  DFMA R10, R10, R12, R10 ;  /* 0x0000000c0a0a722b */ /* 0x000fe2000000000a */
[----:B------:R-:W-:Y:S10]  /*23a0*/  @P1 BRA `(.L_x_27) ;  /* 0x0000000000181947 */ /* 0x000ff40003800000 */
[----:B------:R-:W-:Y:S01]  /*23b0*/  LOP3.LUT R6, R5, 0x7fffffff, RZ, 0xc0, !PT ;  /* 0x7fffffff05067812 */ /* 0x000fe200078ec0ff */
[----:B------:R-:W-:Y:S02]  /*23c0*/  IMAD.MOV.U32 R10, RZ, RZ, R4 ;  /* 0x000000ffff0a7224 */ /* 0x000fe400078e0004 */
[----:B------:R-:W-:Y:S02]  /*23d0*/  IMAD.MOV.U32 R7, RZ, RZ, R5 ;  /* 0x000000ffff077224 */ /* 0x000fe400078e0005 */
[----:B------:R-:W-:Y:S01]  /*23e0*/  VIADD R16, R6, 0xfff00000 ;  /* 0xfff0000006107836 */ /* 0x000fe20000000000 */
[----:B------:R-:W-:-:S07]  /*23f0*/  MOV R6, 0x2410 ;  /* 0x0000241000067802 */ /* 0x000fce0000000f00 */
[----:B0-----:R-:W-:Y:S05]  /*2400*/  CALL.REL.NOINC `($__internal_0_$__cuda_sm20_dblrcp_rn_slowpath_v3) ;  /* 0x00000038003c7944 */ /* 0x001fea0003c00000 */
.L_x_27:
[----:B------:R-:W-:Y:S01]  /*2410*/  DMUL R8, R10, R8 ;  /* 0x000000080a087228 */ /* 0x000fe20000000000 */
[----:B------:R-:W-:Y:S01]  /*2420*/  CS2R R4, SRZ ;  /* 0x0000000000047805 */ /* 0x000fe2000001ff00 */
[----:B------:R-:W-:Y:S09]  /*2430*/  @!P0 BRA `(.L_x_28) ;  /* 0x0000000c00208947 */ /* 0x000ff20003800000 */
[----:B------:R-:W1:Y:S01]  /*2440*/  LDCU UR5, c[0x0][0x398] ;  /* 0x00007300ff0577ac */ /* 0x000e620008000800 */
[----:B------:R-:W-:Y:S01]  /*2450*/  IMAD.MOV.U32 R20, RZ, RZ, RZ ;  /* 0x000000ffff147224 */ /* 0x000fe200078e00ff */
[----:B------:R-:W-:Y:S01]  /*2460*/  CS2R R4, SRZ ;  /* 0x0000000000047805 */ /* 0x000fe2000001ff00 */
[----:B-1----:R-:W-:-:S05]  /*2470*/  IMAD.U32 R21, RZ, RZ, UR5 ;  /* 0x00000005ff157e24 */ /* 0x002fca000f8e00ff */
[----:B------:R-:W-:-:S13]  /*2480*/  ISETP.NE.AND P0, PT, R21, 0x1, PT ;  /* 0x000000011500780c */ /* 0x000fda0003f05270 */
[----:B------:R-:W-:Y:S05]  /*2490*/  @!P0 BRA `(.L_x_29) ;  /* 0x0000000400e08947 */ /* 0x000fea0003800000 */
[----:B------:R-:W0:Y:S01]  /*24a0*/  LDCU UR5, c[0x0][0x3cc] ;  /* 0x00007980ff0577ac */ /* 0x000e220008000800 */
[C---:B------:R-:W-:Y:S01]  /*24b0*/  IMAD R4, R21.reuse, R21, RZ ;  /* 0x0000001515047224 */ /* 0x040fe200078e02ff */
[----:B------:R-:W-:Y:S01]  /*24c0*/  LOP3.LUT R20, R21, 0x7ffffffe, RZ, 0xc0, !PT ;  /* 0x7ffffffe15147812 */ /* 0x000fe200078ec0ff */
[----:B------:R-:W1:Y:S03]  /*24d0*/  LDCU UR6, c[0x0][0x3c8] ;  /* 0x00007900ff0677ac */ /* 0x000e660008000800 */
[----:B------:R-:W-:Y:S01]  /*24e0*/  IADD3 R31, PT, PT, -R20, RZ, RZ ;  /* 0x000000ff141f7210 */ /* 0x000fe20007ffe1ff */
[----:B0-----:R-:W-:Y:S02]  /*24f0*/  VIADD R5, R3, -UR5 ;  /* 0x8000000503057c36 */ /* 0x001fe40008000000 */
[----:B-1----:R-:W-:Y:S02]  /*2500*/  IMAD R28, R21, UR6, RZ ;  /* 0x00000006151c7c24 */ /* 0x002fe4000f8e02ff */
[----:B------:R-:W-:-:S02]  /*2510*/  IMAD R30, R5, R4, R0 ;  /* 0x00000004051e7224 */ /* 0x000fc400078e0200 */
[----:B------:R-:W-:Y:S01]  /*2520*/  IMAD R28, R5, R28, RZ ;  /* 0x0000001c051c7224 */ /* 0x000fe200078e02ff */
[----:B------:R-:W-:Y:S01]  /*2530*/  CS2R R4, SRZ ;  /* 0x0000000000047805 */ /* 0x000fe2000001ff00 */
[----:B------:R-:W-:-:S07]  /*2540*/  VIADD R30, R30, UR4 ;  /* 0x000000041e1e7c36 */ /* 0x000fce0008000000 */
.L_x_32:
[----:B------:R-:W0:Y:S08]  /*2550*/  LDC.64 R6, c[0x0][0x3a8] ;  /* 0x0000ea00ff067b82 */ /* 0x000e300000000a00 */
[----:B------:R-:W1:Y:S08]  /*2560*/  LDC R29, c[0x0][0x3c8] ;  /* 0x0000f200ff1d7b82 */ /* 0x000e700000000800 */
[----:B------:R-:W2:Y:S01]  /*2570*/  LDC.64 R14, c[0x0][0x3b0] ;  /* 0x0000ec00ff0e7b82 */ /* 0x000ea20000000a00 */
[----:B0-----:R-:W-:-:S07]  /*2580*/  IMAD.WIDE R6, R28, 0x8, R6 ;  /* 0x000000081c067825 */ /* 0x001fce00078e0206 */
[----:B------:R-:W0:Y:S01]  /*2590*/  LDC R21, c[0x0][0x398] ;  /* 0x0000e600ff157b82 */ /* 0x000e220000000800 */
[----:B------:R-:W3:Y:S01]  /*25a0*/  LDG.E.64 R22, desc[UR10][R6.64] ;  /* 0x0000000a06167981 */ /* 0x000ee2000c1e1b00 */
[----:B-1----:R-:W-:-:S06]  /*25b0*/  IMAD.WIDE R16, R29, 0x8, R6 ;  /* 0x000000081d107825 */ /* 0x002fcc00078e0206 */
[----:B------:R-:W4:Y:S01]  /*25c0*/  LDG.E.64 R16, desc[UR10][R16.64] ;  /* 0x0000000a10107981 */ /* 0x000f22000c1e1b00 */
[----:B--2---:R-:W-:-:S04]  /*25d0*/  IMAD.WIDE R14, R30, 0x8, R14 ;  /* 0x000000081e0e7825 */ /* 0x004fc800078e020e */
[----:B0-----:R-:W-:Y:S02]  /*25e0*/  IMAD.WIDE.U32 R12, R21, 0x8, R14 ;  /* 0x00000008150c7825 */ /* 0x001fe400078e000e */
[----:B------:R-:W5:Y:S04]  /*25f0*/  LDG.E.64 R14, desc[UR10][R14.64] ;  /* 0x0000000a0e0e7981 */ /* 0x000f68000c1e1b00 */
[----:B------:R-:W5:Y:S01]  /*2600*/  LDG.E.64 R12, desc[UR10][R12.64] ;  /* 0x0000000a0c0c7981 */ /* 0x000f62000c1e1b00 */
[----:B------:R-:W-:Y:S01]  /*2610*/  IMAD.MOV.U32 R18, RZ, RZ, 0x652b82fe ;  /* 0x652b82feff127424 */ /* 0x000fe200078e00ff */
[----:B------:R-:W-:Y:S01]  /*2620*/  UMOV UR6, 0xfefa39ef ;  /* 0xfefa39ef00067882 */ /* 0x000fe20000000000 */
        /* <DEDUP_REMOVED lines=22> */
[----:B---3--:R-:W-:Y:S01]  /*2790*/  DFMA R24, R22, R18, 6.75539944105574400000e+15 ;  /* 0x433800001618742b */ /* 0x008fe20000000012 */
[----:B------:R-:W-:-:S07]  /*27a0*/  FSETP.GEU.AND P0, PT, |R23|, 4.1917929649353027344, PT ;  /* 0x4086232b1700780b */ /* 0x000fce0003f0e200 */
[----:B------:R-:W-:Y:S02]  /*27b0*/  DADD R26, R24, -6.75539944105574400000e+15 ;  /* 0xc3380000181a7429 */ /* 0x000fe40000000000 */
[----:B----4-:R-:W-:-:S06]  /*27c0*/  DFMA R18, R16, R18, 6.75539944105574400000e+15 ;  /* 0x433800001012742b */ /* 0x010fcc0000000012 */
[----:B------:R-:W-:-:S08]  /*27d0*/  DFMA R6, R26, -UR6, R22 ;  /* 0x800000061a067c2b */ /* 0x000fd00008000016 */
[----:B------:R-:W-:Y:S01]  /*27e0*/  DFMA R26, R26, -UR8, R6 ;  /* 0x800000081a1a7c2b */ /* 0x000fe20008000006 */
[----:B------:R-:W-:Y:S02]  /*27f0*/  IMAD.MOV.U32 R6, RZ, RZ, -0x35dec16 ;  /* 0xfca213eaff067424 */ /* 0x000fe400078e00ff */
[----:B------:R-:W-:-:S06]  /*2800*/  IMAD.MOV.U32 R7, RZ, RZ, 0x3e928af3 ;  /* 0x3e928af3ff077424 */ /* 0x000fcc00078e00ff */
        /* <DEDUP_REMOVED lines=18> */
[----:B------:R-:W-:Y:S01]  /*2930*/  FSEL R27, R27, RZ, P0 ;  /* 0x000000ff1b1b7208 */ /* 0x000fe20000000000 */
[----:B------:R-:W-:Y:S06]  /*2940*/  @P1 BRA `(.L_x_30) ;  /* 0x00000000001c1947 */ /* 0x000fec0003800000 */
[----:B------:R-:W-:Y:S01]  /*2950*/  LEA.HI R22, R24, R24, RZ, 0x1 ;  /* 0x0000001818167211 */ /* 0x000fe200078f08ff */
[----:B------:R-:W-:-:S03]  /*2960*/  IMAD.MOV.U32 R26, RZ, RZ, RZ ;  /* 0x000000ffff1a7224 */ /* 0x000fc600078e00ff */
[----:B------:R-:W-:-:S05]  /*2970*/  SHF.R.S32.HI R23, RZ, 0x1, R22 ;  /* 0x00000001ff177819 */ /* 0x000fca0000011416 */
[----:B------:R-:W-:Y:S02]  /*2980*/  IMAD.IADD R24, R24, 0x1, -R23 ;  /* 0x0000000118187824 */ /* 0x000fe400078e0a17 */
[----:B------:R-:W-:-:S03]  /*2990*/  IMAD R33, R23, 0x100000, R33 ;  /* 0x0010000017217824 */ /* 0x000fc600078e0221 */
[----:B------:R-:W-:-:S06]  /*29a0*/  LEA R27, R24, 0x3ff00000, 0x14 ;  /* 0x3ff00000181b7811 */ /* 0x000fcc00078ea0ff */
[----:B------:R-:W-:-:S11]  /*29b0*/  DMUL R26, R32, R26 ;  /* 0x0000001a201a7228 */ /* 0x000fd60000000000 */
.L_x_30:
[----:B------:R-:W-:Y:S01]  /*29c0*/  DADD R22, R18, -6.75539944105574400000e+15 ;  /* 0xc338000012167429 */ /* 0x000fe20000000000 */
[----:B------:R-:W-:Y:S01]  /*29d0*/  FSETP.GEU.AND P0, PT, |R17|, 4.1917929649353027344, PT ;  /* 0x4086232b1100780b */ /* 0x000fe20003f0e200 */
[----:B-----5:R-:W-:-:S06]  /*29e0*/  DFMA R4, R14, R26, R4 ;  /* 0x0000001a0e04722b */ /* 0x020fcc0000000004 */
        /* <DEDUP_REMOVED lines=22> */
[----:B------:R-:W-:-:S04]  /*2b50*/  LEA.HI R6, R18, R18, RZ, 0x1 ;  /* 0x0000001212067211 */ /* 0x000fc800078f08ff */
[----:B------:R-:W-:-:S04]  /*2b60*/  SHF.R.S32.HI R7, RZ, 0x1, R6 ;  /* 0x00000001ff077819 */ /* 0x000fc80000011406 */
[----:B------:R-:W-:Y:S01]  /*2b70*/  IADD3 R6, PT, PT, R18, -R7, RZ ;  /* 0x8000000712067210 */ /* 0x000fe20007ffe0ff */
[----:B------:R-:W-:-:S03]  /*2b80*/  IMAD R23, R7, 0x100000, R23 ;  /* 0x0010000007177824 */ /* 0x000fc600078e0217 */
[----:B------:R-:W-:Y:S01]  /*2b90*/  LEA R7, R6, 0x3ff00000, 0x14 ;  /* 0x3ff0000006077811 */ /* 0x000fe200078ea0ff */
[----:B------:R-:W-:-:S06]  /*2ba0*/  IMAD.MOV.U32 R6, RZ, RZ, RZ ;  /* 0x000000ffff067224 */ /* 0x000fcc00078e00ff */
[----:B------:R-:W-:-:S11]  /*2bb0*/  DMUL R6, R22, R6 ;  /* 0x0000000616067228 */ /* 0x000fd60000000000 */
.L_x_31:
[----:B------:R-:W-:Y:S01]  /*2bc0*/  VIADD R31, R31, 0x2 ;  /* 0x000000021f1f7836 */ /* 0x000fe20000000000 */
[----:B------:R-:W-:Y:S01]  /*2bd0*/  DFMA R4, R12, R6, R4 ;  /* 0x000000060c04722b */ /* 0x000fe20000000004 */
[----:B------:R-:W-:Y:S02]  /*2be0*/  IMAD R28, R29, 0x2, R28 ;  /* 0x000000021d1c7824 */ /* 0x000fe400078e021c */
[----:B------:R-:W-:Y:S01]  /*2bf0*/  IMAD R30, R21, 0x2, R30 ;  /* 0x00000002151e7824 */ /* 0x000fe200078e021e */
[----:B------:R-:W-:-:S13]  /*2c00*/  ISETP.NE.AND P0, PT, R31, RZ, PT ;  /* 0x000000ff1f00720c */ /* 0x000fda0003f05270 */
[----:B------:R-:W-:Y:S05]  /*2c10*/  @P0 BRA `(.L_x_32) ;  /* 0xfffffff8004c0947 */ /* 0x000fea000383ffff */
.L_x_29:
[----:B------:R-:W-:-:S04]  /*2c20*/  LOP3.LUT R6, R21, 0x1, RZ, 0xc0, !PT ;  /* 0x0000000115067812 */ /* 0x000fc800078ec0ff */
[----:B------:R-:W-:-:S13]  /*2c30*/  ISETP.NE.U32.AND P0, PT, R6, 0x1, PT ;  /* 0x000000010600780c */ /* 0x000fda0003f05070 */
[----:B------:R-:W-:Y:S05]  /*2c40*/  @P0 BRA `(.L_x_28) ;  /* 0x00000004001c0947 */ /* 0x000fea0003800000 */
[----:B------:R-:W0:Y:S01]  /*2c50*/  LDCU.64 UR6, c[0x0][0x3c8] ;  /* 0x00007900ff0677ac */ /* 0x000e220008000a00 */
[----:B------:R-:W1:Y:S08]  /*2c60*/  LDC.64 R6, c[0x0][0x3a8] ;  /* 0x0000ea00ff067b82 */ /* 0x000e700000000a00 */
[----:B------:R-:W2:Y:S01]  /*2c70*/  LDC.64 R14, c[0x0][0x3b0] ;  /* 0x0000ec00ff0e7b82 */ /* 0x000ea20000000a00 */
[----:B0-----:R-:W-:-:S04]  /*2c80*/  VIADD R12, R3, -UR7 ;  /* 0x80000007030c7c36 */ /* 0x001fc80008000000 */
[----:B------:R-:W-:-:S04]  /*2c90*/  IMAD R20, R12, R21, R20 ;  /* 0x000000150c147224 */ /* 0x000fc800078e0214 */
[----:B------:R-:W-:-:S04]  /*2ca0*/  IMAD R13, R20, UR6, RZ ;  /* 0x00000006140d7c24 */ /* 0x000fc8000f8e02ff */
[----:B-1----:R-:W-:-:S06]  /*2cb0*/  IMAD.WIDE R6, R13, 0x8, R6 ;  /* 0x000000080d067825 */ /* 0x002fcc00078e0206 */
[----:B------:R-:W3:Y:S01]  /*2cc0*/  LDG.E.64 R6, desc[UR10][R6.64] ;  /* 0x0000000a06067981 */ /* 0x000ee2000c1e1b00 */
[----:B------:R-:W-:-:S04]  /*2cd0*/  IMAD R21, R20, R21, R2 ;  /* 0x0000001514157224 */ /* 0x000fc800078e0202 */
[----:B--2---:R-:W-:-:S06]  /*2ce0*/  IMAD.WIDE R14, R21, 0x8, R14 ;  /* 0x00000008150e7825 */ /* 0x004fcc00078e020e */
[----:B------:R-:W5:Y:S01]  /*2cf0*/  LDG.E.64 R14, desc[UR10][R14.64] ;  /* 0x0000000a0e0e7981 */ /* 0x000f62000c1e1b00 */
[----:B------:R-:W-:Y:S01]  /*2d00*/  IMAD.MOV.U32 R12, RZ, RZ, 0x652b82fe ;  /* 0x652b82feff0c7424 */ /* 0x000fe200078e00ff */
[----:B------:R-:W-:Y:S01]  /*2d10*/  UMOV UR6, 0xfefa39ef ;  /* 0xfefa39ef00067882 */ /* 0x000fe20000000000 */
[----:B------:R-:W-:Y:S01]  /*2d20*/  IMAD.MOV.U32 R13, RZ, RZ, 0x3ff71547 ;  /* 0x3ff71547ff0d7424 */ /* 0x000fe200078e00ff */
[----:B------:R-:W-:-:S05]  /*2d30*/  UMOV UR7, 0x3fe62e42 ;  /* 0x3fe62e4200077882 */ /* 0x000fca0000000000 */
[----:B---3--:R-:W-:Y:S01]  /*2d40*/  DFMA R12, R6, R12, 6.75539944105574400000e+15 ;  /* 0x43380000060c742b */ /* 0x008fe2000000000c */
[----:B------:R-:W-:-:S07]  /*2d50*/  FSETP.GEU.AND P0, PT, |R7|, 4.1917929649353027344, PT ;  /* 0x4086232b0700780b */ /* 0x000fce0003f0e200 */
        /* <DEDUP_REMOVED lines=46> */
[----:B------:R-:W-:-:S03]  /*3040*/  IMAD.MOV.U32 R16, RZ, RZ, R18 ;  /* 0x000000ffff107224 */ /* 0x000fc600078e0012 */
[----:B------:R-:W-:-:S04]  /*3050*/  SHF.R.S32.HI R17, RZ, 0x1, R6 ;  /* 0x00000001ff117819 */ /* 0x000fc80000011406 */
[----:B------:R-:W-:Y:S01]  /*3060*/  IADD3 R6, PT, PT, R12, -R17, RZ ;  /* 0x800000110c067210 */ /* 0x000fe20007ffe0ff */
[----:B------:R-:W-:-:S03]  /*3070*/  IMAD R17, R17, 0x100000, R19 ;  /* 0x0010000011117824 */ /* 0x000fc600078e0213 */
[----:B------:R-:W-:Y:S01]  /*3080*/  LEA R7, R6, 0x3ff00000, 0x14 ;  /* 0x3ff0000006077811 */ /* 0x000fe200078ea0ff */
[----:B------:R-:W-:-:S06]  /*3090*/  IMAD.MOV.U32 R6, RZ, RZ, RZ ;  /* 0x000000ffff067224 */ /* 0x000fcc00078e00ff */
[----:B------:R-:W-:-:S11]  /*30a0*/  DMUL R16, R16, R6 ;  /* 0x0000000610107228 */ /* 0x000fd60000000000 */
.L_x_33:
[----:B-----5:R-:W-:-:S11]  /*30b0*/  DFMA R4, R14, R16, R4 ;  /* 0x000000100e04722b */ /* 0x020fd60000000004 */
.L_x_28:
[----:B------:R-:W1:Y:S01]  /*30c0*/  LDCU.64 UR12, c[0x0][0x3c8] ;  /* 0x00007900ff0c77ac */ /* 0x000e620008000a00 */
[----:B------:R-:W2:Y:S01]  /*30d0*/  LDC.64 R12, c[0x0][0x3a8] ;  /* 0x0000ea00ff0c7b82 */ /* 0x000ea20000000a00 */
[----:B------:R-:W3:Y:S01]  /*30e0*/  LDCU UR8, c[0x0][0x398] ;  /* 0x00007300ff0877ac */ /* 0x000ee20008000800 */
        /* <DEDUP_REMOVED lines=11> */
[----:B-1----:R-:W-:Y:S01]  /*31a0*/  ULOP3.LUT UR5, URZ, UR13, URZ, 0x33, !UPT ;  /* 0x0000000dff057292 */ /* 0x002fe2000f8e33ff */
[----:B------:R-:W1:Y:S05]  /*31b0*/  LDC.64 R22, c[0x0][0x390] ;  /* 0x0000e400ff167b82 */ /* 0x000e6a0000000a00 */
[----:B0-----:R-:W-:-:S04]  /*31c0*/  VIADD R7, R3, UR5 ;  /* 0x0000000503077c36 */ /* 0x001fc80008000000 */
[----:B---3--:R-:W-:-:S04]  /*31d0*/  IMAD R7, R7, UR8, R2 ;  /* 0x0000000807077c24 */ /* 0x008fc8000f8e0202 */
[----:B------:R-:W-:-:S04]  /*31e0*/  IMAD R7, R7, UR12, RZ ;  /* 0x0000000c07077c24 */ /* 0x000fc8000f8e02ff */
[----:B--2---:R-:W-:-:S06]  /*31f0*/  IMAD.WIDE R12, R7, 0x8, R12 ;  /* 0x00000008070c7825 */ /* 0x004fcc00078e020c */
[----:B------:R-:W2:Y:S01]  /*3200*/  LDG.E.64 R12, desc[UR10][R12.64] ;  /* 0x0000000a0c0c7981 */ /* 0x000ea2000c1e1b00 */
        /* <DEDUP_REMOVED lines=13> */
[----:B------:R-:W-:Y:S01]  /*32e0*/  BSSY.RECONVERGENT B0, `(.L_x_34) ;  /* 0x0000022000007945 */ /* 0x000fe20003800200 */
[----:B--2---:R-:W-:Y:S01]  /*32f0*/  DFMA R14, R12, R6, 6.75539944105574400000e+15 ;  /* 0x433800000c0e742b */ /* 0x004fe20000000006 */
[----:B------:R-:W-:-:S07]  /*3300*/  FSETP.GEU.AND P0, PT, |R13|, 4.1917929649353027344, PT ;  /* 0x4086232b0d00780b */ /* 0x000fce0003f0e200 */
[----:B------:R-:W-:-:S08]  /*3310*/  DADD R16, R14, -6.75539944105574400000e+15 ;  /* 0xc33800000e107429 */ /* 0x000fd00000000000 */
        /* <DEDUP_REMOVED lines=17> */
[----:B-1----:R-:W-:Y:S06]  /*3430*/  @!P0 BRA `(.L_x_35) ;  /* 0x0000000000308947 */ /* 0x002fec0003800000 */
[----:B------:R-:W-:Y:S01]  /*3440*/  FSETP.GEU.AND P1, PT, |R13|, 4.2275390625, PT ;  /* 0x408748000d00780b */ /* 0x000fe20003f2e200 */
[C---:B------:R-:W-:Y:S02]  /*3450*/  DADD R18, R12.reuse, +INF ;  /* 0x7ff000000c127429 */ /* 0x040fe40000000000 */
[----:B------:R-:W-:-:S08]  /*3460*/  DSETP.GEU.AND P0, PT, R12, RZ, PT ;  /* 0x000000ff0c00722a */ /* 0x000fd00003f0e000 */
[----:B------:R-:W-:Y:S02]  /*3470*/  FSEL R18, R18, RZ, P0 ;  /* 0x000000ff12127208 */ /* 0x000fe40000000000 */
[----:B------:R-:W-:Y:S02]  /*3480*/  @!P1 LEA.HI R15, R14, R14, RZ, 0x1 ;  /* 0x0000000e0e0f9211 */ /* 0x000fe400078f08ff */
[----:B------:R-:W-:Y:S02]  /*3490*/  FSEL R19, R19, RZ, P0 ;  /* 0x000000ff13137208 */ /* 0x000fe40000000000 */
[----:B------:R-:W-:-:S04]  /*34a0*/  @!P1 SHF.R.S32.HI R15, RZ, 0x1, R15 ;  /* 0x00000001ff0f9819 */ /* 0x000fc8000001140f */
[----:B------:R-:W-:Y:S01]  /*34b0*/  @!P1 LEA R21, R15, R21, 0x14 ;  /* 0x000000150f159211 */ /* 0x000fe200078ea0ff */
[----:B------:R-:W-:-:S05]  /*34c0*/  @!P1 IMAD.IADD R12, R14, 0x1, -R15 ;  /* 0x000000010e0c9824 */ /* 0x000fca00078e0a0f */
[----:B------:R-:W-:Y:S01]  /*34d0*/  @!P1 LEA R13, R12, 0x3ff00000, 0x14 ;  /* 0x3ff000000c0d9811 */ /* 0x000fe200078ea0ff */
[----:B------:R-:W-:-:S06]  /*34e0*/  @!P1 IMAD.MOV.U32 R12, RZ, RZ, RZ ;  /* 0x000000ffff0c9224 */ /* 0x000fcc00078e00ff */
[----:B------:R-:W-:-:S11]  /*34f0*/  @!P1 DMUL R18, R20, R12 ;  /* 0x0000000c14129228 */ /* 0x000fd60000000000 */
.L_x_35:
[----:B------:R-:W-:Y:S05]  /*3500*/  BSYNC.RECONVERGENT B0 ;  /* 0x0000000000007941 */ /* 0x000fea0003800200 */
.L_x_34:
[----:B------:R-:W0:Y:S01]  /*3510*/  LDCU.64 UR34, c[0x0][0x388] ;  /* 0x00007100ff2277ac */ /* 0x000e220008000a00 */
[----:B------:R-:W-:Y:S02]  /*3520*/  DMUL R10, R10, R4 ;  /* 0x000000040a0a7228 */ /* 0x000fe40000000000 */
[----:B0-----:R-:W-:-:S08]  /*3530*/  DMUL R12, R22, UR34 ;  /* 0x00000022160c7c28 */ /* 0x001fd00008000000 */
[----:B------:R-:W-:Y:S02]  /*3540*/  DFMA R6, R12, R6, 6.75539944105574400000e+15 ;  /* 0x433800000c06742b */ /* 0x000fe40000000006 */
[----:B------:R-:W-:-:S06]  /*3550*/  FSETP.GEU.AND P0, PT, |R13|, 4.1917929649353027344, PT ;  /* 0x4086232b0d00780b */ /* 0x000fcc0003f0e200 */
        /* <DEDUP_REMOVED lines=30> */
.L_x_36:
[----:B------:R-:W-:Y:S01]  /*3740*/  UISETP.GE.AND UP0, UPT, UR8, 0x1, UPT ;  /* 0x000000010800788c */ /* 0x000fe2000bf06270 */
[----:B------:R-:W-:Y:S01]  /*3750*/  DMUL R12, R4, R18 ;  /* 0x00000012040c7228 */ /* 0x000fe20000000000 */
[----:B------:R-:W-:Y:S02]  /*3760*/  IMAD.MOV.U32 R6, RZ, RZ, 0x0 ;  /* 0x00000000ff067424 */ /* 0x000fe400078e00ff */
[----:B------:R-:W-:-:S05]  /*3770*/  IMAD.MOV.U32 R7, RZ, RZ, 0x7ff80000 ;  /* 0x7ff80000ff077424 */ /* 0x000fca00078e00ff */
[----:B------:R-:W-:Y:S05]  /*3780*/  BRA.U !UP0, `(.L_x_37) ;  /* 0x00000009086c7547 */ /* 0x000fea000b800000 */
[----:B------:R-:W0:Y:S01]  /*3790*/  LDC.64 R14, c[0x0][0x3a8] ;  /* 0x0000ea00ff0e7b82 */ /* 0x000e220000000a00 */
[----:B------:R-:W-:Y:S01]  /*37a0*/  VIADD R3, R3, -UR13 ;  /* 0x8000000d03037c36 */ /* 0x000fe20008000000 */
[----:B------:R-:W-:Y:S01]  /*37b0*/  UIADD3 UR5, UPT, UPT, UR13, -0x1, URZ ;  /* 0xffffffff0d057890 */ /* 0x000fe2000fffe0ff */
[----:B------:R-:W-:Y:S02]  /*37c0*/  CS2R R16, SRZ ;  /* 0x0000000000107805 */ /* 0x000fe4000001ff00 */
[----:B------:R-:W-:Y:S01]  /*37d0*/  CS2R R18, SRZ ;  /* 0x0000000000127805 */ /* 0x000fe2000001ff00 */
[----:B------:R-:W-:Y:S01]  /*37e0*/  IMAD R3, R3, UR8, RZ ;  /* 0x0000000803037c24 */ /* 0x000fe2000f8e02ff */
[----:B------:R-:W-:Y:S01]  /*37f0*/  UIMAD UR5, UR5, UR8, URZ ;  /* 0x00000008050572a4 */ /* 0x000fe2000f8e02ff */
[----:B------:R-:W1:Y:S02]  /*3800*/  LDCU UR6, c[0x0][0x398] ;  /* 0x00007300ff0677ac */ /* 0x000e640008000800 */
[----:B------:R-:W-:-:S02]  /*3810*/  IMAD R0, R3, UR8, R0 ;  /* 0x0000000803007c24 */ /* 0x000fc4000f8e0200 */
[----:B------:R-:W-:Y:S01]  /*3820*/  IMAD R3, R3, UR12, RZ ;  /* 0x0000000c03037c24 */ /* 0x000fe2000f8e02ff */
[----:B------:R-:W-:Y:S01]  /*3830*/  UIADD3 UR7, UPT, UPT, -UR8, URZ, URZ ;  /* 0x000000ff08077290 */ /* 0x000fe2000fffe1ff */
[----:B------:R-:W-:Y:S02]  /*3840*/  IMAD.U32 R4, RZ, RZ, UR5 ;  /* 0x00000005ff047e24 */ /* 0x000fe4000f8e00ff */
[----:B------:R-:W-:-:S09]  /*3850*/  VIADD R5, R0, UR4 ;  /* 0x0000000400057c36 */ /* 0x000fd20008000000 */
.L_x_43:
[----:B0-----:R-:W-:Y:S01]  /*3860*/  IMAD.WIDE R6, R3, 0x8, R14 ;  /* 0x0000000803067825 */ /* 0x001fe200078e020e */
[----:B------:R-:W0:Y:S05]  /*3870*/  LDC.64 R22, c[0x0][0x3b0] ;  /* 0x0000ec00ff167b82 */ /* 0x000e2a0000000a00 */
[----:B------:R-:W2:Y:S03]  /*3880*/  LDG.E.64 R6, desc[UR10][R6.64] ;  /* 0x0000000a06067981 */ /* 0x000ea6000c1e1b00 */
[----:B------:R-:W3:Y:S01]  /*3890*/  LDC.64 R24, c[0x0][0x3b8] ;  /* 0x0000ee00ff187b82 */ /* 0x000ee20000000a00 */
[----:B0-----:R-:W-:-:S06]  /*38a0*/  IMAD.WIDE R22, R5, 0x8, R22 ;  /* 0x0000000805167825 */ /* 0x001fcc00078e0216 */
[----:B------:R-:W5:Y:S01]  /*38b0*/  LDG.E.64 R22, desc[UR10][R22.64] ;  /* 0x0000000a16167981 */ /* 0x000f62000c1e1b00 */
[----:B---3--:R-:W-:-:S06]  /*38c0*/  IMAD.WIDE R24, R4, 0x8, R24 ;  /* 0x0000000804187825 */ /* 0x008fcc00078e0218 */
[----:B------:R-:W5:Y:S01]  /*38d0*/  LDG.E.64 R24, desc[UR10][R24.64] ;  /* 0x0000000a18187981 */ /* 0x000f62000c1e1b00 */
[----:B------:R-:W-:Y:S01]  /*38e0*/  MOV R20, 0x652b82fe ;  /* 0x652b82fe00147802 */ /* 0x000fe20000000f00 */
[----:B------:R-:W-:Y:S01]  /*38f0*/  IMAD.MOV.U32 R21, RZ, RZ, 0x3ff71547 ;  /* 0x3ff71547ff157424 */ /* 0x000fe200078e00ff */
[----:B------:R-:W-:Y:S01]  /*3900*/  UMOV UR4, 0xfefa39ef ;  /* 0xfefa39ef00047882 */ /* 0x000fe20000000000 */
[----:B------:R-:W-:-:S04]  /*3910*/  UMOV UR5, 0x3fe62e42 ;  /* 0x3fe62e4200057882 */ /* 0x000fc80000000000 */
[----:B--2---:R-:W-:-:S08]  /*3920*/  DFMA R20, R6, R20, 6.75539944105574400000e+15 ;  /* 0x433800000614742b */ /* 0x004fd00000000014 */
[----:B------:R-:W-:-:S08]  /*3930*/  DADD R26, R20, -6.75539944105574400000e+15 ;  /* 0xc3380000141a7429 */ /* 0x000fd00000000000 */
[----:B------:R-:W-:Y:S01]  /*3940*/  DFMA R28, R26, -UR4, R6 ;  /* 0x800000041a1c7c2b */ /* 0x000fe20008000006 */
[----:B------:R-:W-:Y:S01]  /*3950*/  UMOV UR4, 0x3b39803f ;  /* 0x3b39803f00047882 */ /* 0x000fe20000000000 */
[----:B------:R-:W-:-:S06]  /*3960*/  UMOV UR5, 0x3c7abc9e ;  /* 0x3c7abc9e00057882 */ /* 0x000fcc0000000000 */
[----:B------:R-:W-:Y:S01]  /*3970*/  DFMA R26, R26, -UR4, R28 ;  /* 0x800000041a1a7c2b */ /* 0x000fe2000800001c */
[----:B------:R-:W-:Y:S02]  /*3980*/  IMAD.MOV.U32 R28, RZ, RZ, -0x35dec16 ;  /* 0xfca213eaff1c7424 */ /* 0x000fe400078e00ff */
[----:B------:R-:W-:Y:S01]  /*3990*/  IMAD.MOV.U32 R29, RZ, RZ, 0x3e928af3 ;  /* 0x3e928af3ff1d7424 */ /* 0x000fe200078e00ff */
[----:B------:R-:W-:Y:S01]  /*39a0*/  UMOV UR4, 0x69ce2bdf ;  /* 0x69ce2bdf00047882 */ /* 0x000fe20000000000 */
[----:B------:R-:W-:-:S04]  /*39b0*/  UMOV UR5, 0x3e5ade15 ;  /* 0x3e5ade1500057882 */ /* 0x000fc80000000000 */
        /* <DEDUP_REMOVED lines=25> */
[----:B------:R-:W-:-:S07]  /*3b50*/  FSETP.GEU.AND P2, PT, |R7|, 4.1917929649353027344, PT ;  /* 0x4086232b0700780b */ /* 0x000fce0003f4e200 */
[----:B------:R-:W-:-:S08]  /*3b60*/  DFMA R28, R26, R28, 1 ;  /* 0x3ff000001a1c742b */ /* 0x000fd0000000001c */
[----:B------:R-:W-:-:S10]  /*3b70*/  DFMA R28, R26, R28, 1 ;  /* 0x3ff000001a1c742b */ /* 0x000fd4000000001c */
[----:B------:R-:W-:Y:S02]  /*3b80*/  IMAD R31, R20, 0x100000, R29 ;  /* 0x00100000141f7824 */ /* 0x000fe400078e021d */
[----:B------:R-:W-:Y:S02]  /*3b90*/  IMAD.MOV.U32 R30, RZ, RZ, R28 ;  /* 0x000000ffff1e7224 */ /* 0x000fe400078e001c */
[----:B------:R-:W-:Y:S02]  /*3ba0*/  IMAD.MOV.U32 R27, RZ, RZ, R31 ;  /* 0x000000ffff1b7224 */ /* 0x000fe400078e001f */
        /* <DEDUP_REMOVED lines=10> */
[----:B------:R-:W-:-:S05]  /*3c50*/  SHF.R.S32.HI R27, RZ, 0x1, R0 ;  /* 0x00000001ff1b7819 */ /* 0x000fca0000011400 */
[----:B------:R-:W-:Y:S02]  /*3c60*/  IMAD.IADD R32, R20, 0x1, -R27 ;  /* 0x0000000114207824 */ /* 0x000fe400078e0a1b */
[----:B------:R-:W-:-:S03]  /*3c70*/  IMAD R27, R27, 0x100000, R29 ;  /* 0x001000001b1b7824 */ /* 0x000fc600078e021d */
[----:B------:R-:W-:Y:S01]  /*3c80*/  LEA R33, R32, 0x3ff00000, 0x14 ;  /* 0x3ff0000020217811 */ /* 0x000fe200078ea0ff */
[----:B------:R-:W-:-:S06]  /*3c90*/  IMAD.MOV.U32 R32, RZ, RZ, RZ ;  /* 0x000000ffff207224 */ /* 0x000fcc00078e00ff */
[----:B------:R-:W-:-:S11]  /*3ca0*/  DMUL R26, R26, R32 ;  /* 0x000000201a1a7228 */ /* 0x000fd60000000000 */
.L_x_38:
[----:B------:R-:W-:Y:S05]  /*3cb0*/  @!P2 BRA `(.L_x_39) ;  /* 0x000000000034a947 */ /* 0x000fea0003800000 */
        /* <DEDUP_REMOVED lines=8> */
[----:B------:R-:W-:-:S04]  /*3d40*/  SHF.R.S32.HI R7, RZ, 0x1, R0 ;  /* 0x00000001ff077819 */ /* 0x000fc80000011400 */
[----:B------:R-:W-:Y:S01]  /*3d50*/  IADD3 R20, PT, PT, R20, -R7, RZ ;  /* 0x8000000714147210 */ /* 0x000fe20007ffe0ff */
[----:B------:R-:W-:-:S03]  /*3d60*/  IMAD R29, R7, 0x100000, R29 ;  /* 0x00100000071d7824 */ /* 0x000fc600078e021d */
[----:B------:R-:W-:-:S06]  /*3d70*/  LEA R31, R20, 0x3ff00000, 0x14 ;  /* 0x3ff00000141f7811 */ /* 0x000fcc00078ea0ff */
[----:B------:R-:W-:-:S11]  /*3d80*/  DMUL R30, R28, R30 ;  /* 0x0000001e1c1e7228 */ /* 0x000fd60000000000 */
.L_x_39:
[C---:B-----5:R-:W-:Y:S01]  /*3d90*/  DFMA R20, R22.reuse, R30, -R10 ;  /* 0x0000001e1614722b */ /* 0x060fe2000000080a */
[----:B------:R-:W-:Y:S01]  /*3da0*/  BSSY.RECONVERGENT B0, `(.L_x_40) ;  /* 0x0000009000007945 */ /* 0x000fe20003800200 */
[C---:B------:R-:W-:Y:S01]  /*3db0*/  DFMA R24, R22.reuse, R24, -R8 ;  /* 0x000000181618722b */ /* 0x040fe20000000808 */
[----:B------:R-:W-:Y:S01]  /*3dc0*/  IMAD.MOV.U32 R6, RZ, RZ, RZ ;  /* 0x000000ffff067224 */ /* 0x000fe200078e00ff */
[----:B------:R-:W-:Y:S01]  /*3dd0*/  DFMA R26, R22, R26, -R10 ;  /* 0x0000001a161a722b */ /* 0x000fe2000000080a */
[----:B------:R-:W-:Y:S01]  /*3de0*/  IMAD.MOV.U32 R7, RZ, RZ, 0x40000000 ;  /* 0x40000000ff077424 */ /* 0x000fe200078e00ff */
[----:B------:R-:W-:Y:S02]  /*3df0*/  MOV R0, 0x3e30 ;  /* 0x00003e3000007802 */ /* 0x000fe40000000f00 */
[----:B------:R-:W-:-:S04]  /*3e00*/  DADD R32, -RZ, |R20| ;  /* 0x00000000ff207229 */ /* 0x000fc80000000514 */
[----:B------:R-:W-:-:S11]  /*3e10*/  DFMA R18, R26, R24, R18 ;  /* 0x000000181a12722b */ /* 0x000fd60000000012 */
[----:B-1----:R-:W-:Y:S05]  /*3e20*/  CALL.REL.NOINC `($_Z19MeshEstimatorKerneldddidPdS_S_S_ii$__internal_accurate_pow) ;  /* 0x0000002400c87944 */ /* 0x002fea0003c00000 */
[----:B------:R-:W-:Y:S05]  /*3e30*/  BSYNC.RECONVERGENT B0 ;  /* 0x0000000000007941 */ /* 0x000fea0003800200 */
.L_x_40:
[C---:B------:R-:W-:Y:S01]  /*3e40*/  DADD R22, R20.reuse, 2 ;  /* 0x4000000014167429 */ /* 0x040fe20000000000 */
[----:B------:R-:W-:Y:S01]  /*3e50*/  BSSY.RECONVERGENT B0, `(.L_x_41) ;  /* 0x000000d000007945 */ /* 0x000fe20003800200 */
[----:B------:R-:W-:-:S06]  /*3e60*/  DSETP.NEU.AND P0, PT, R20, RZ, PT ;  /* 0x000000ff1400722a */ /* 0x000fcc0003f0d000 */
[----:B------:R-:W-:Y:S02]  /*3e70*/  FSEL R6, R6, RZ, P0 ;  /* 0x000000ff06067208 */ /* 0x000fe40000000000 */
[----:B------:R-:W-:Y:S02]  /*3e80*/  LOP3.LUT R22, R23, 0x7ff00000, RZ, 0xc0, !PT ;  /* 0x7ff0000017167812 */ /* 0x000fe400078ec0ff */
[----:B------:R-:W-:Y:S02]  /*3e90*/  FSEL R7, R7, RZ, P0 ;  /* 0x000000ff07077208 */ /* 0x000fe40000000000 */
[----:B------:R-:W-:-:S13]  /*3ea0*/  ISETP.NE.AND P1, PT, R22, 0x7ff00000, PT ;  /* 0x7ff000001600780c */ /* 0x000fda0003f25270 */
[----:B------:R-:W-:Y:S05]  /*3eb0*/  @P1 BRA `(.L_x_42) ;  /* 0x0000000000181947 */ /* 0x000fea0003800000 */
[----:B------:R-:W-:-:S14]  /*3ec0*/  DSETP.NAN.AND P0, PT, R20, R20, PT ;  /* 0x000000141400722a */ /* 0x000fdc0003f08000 */
[----:B------:R-:W-:Y:S01]  /*3ed0*/  @P0 DADD R6, R20, 2 ;  /* 0x4000000014060429 */ /* 0x000fe20000000000 */
[----:B------:R-:W-:Y:S10]  /*3ee0*/  @P0 BRA `(.L_x_42) ;  /* 0x00000000000c0947 */ /* 0x000ff40003800000 */
[----:B------:R-:W-:-:S14]  /*3ef0*/  DSETP.NEU.AND P0, PT, |R20|, +INF , PT ;  /* 0x7ff000001400742a */ /* 0x000fdc0003f0d200 */
[----:B------:R-:W-:Y:S02]  /*3f00*/  @!P0 IMAD.MOV.U32 R6, RZ, RZ, 0x0 ;  /* 0x00000000ff068424 */ /* 0x000fe400078e00ff */
[----:B------:R-:W-:-:S07]  /*3f10*/  @!P0 IMAD.MOV.U32 R7, RZ, RZ, 0x7ff00000 ;  /* 0x7ff00000ff078424 */ /* 0x000fce00078e00ff */
.L_x_42:
[----:B------:R-:W-:Y:S05]  /*3f20*/  BSYNC.RECONVERGENT B0 ;  /* 0x0000000000007941 */ /* 0x000fea0003800200 */
.L_x_41:
[----:B------:R-:W0:Y:S01]  /*3f30*/  LDC R0, c[0x0][0x3c8] ;  /* 0x0000f200ff007b82 */ /* 0x000e220000000800 */
[----:B------:R-:W-:Y:S01]  /*3f40*/  UIADD3 UR7, UPT, UPT, UR7, 0x1, URZ ;  /* 0x0000000107077890 */ /* 0x000fe2000fffe0ff */
[----:B------:R-:W-:Y:S01]  /*3f50*/  DSETP.NEU.AND P0, PT, R20, 1, PT ;  /* 0x3ff000001400742a */ /* 0x000fe20003f0d000 */
[----:B------:R-:W-:Y:S02]  /*3f60*/  VIADD R4, R4, 0x1 ;  /* 0x0000000104047836 */ /* 0x000fe40000000000 */
[----:B------:R-:W-:Y:S01]  /*3f70*/  UISETP.NE.AND UP0, UPT, UR7, URZ, UPT ;  /* 0x000000ff0700728c */ /* 0x000fe2000bf05270 */
[----:B------:R-:W-:Y:S02]  /*3f80*/  VIADD R5, R5, UR6 ;  /* 0x0000000605057c36 */ /* 0x000fe40008000000 */
[----:B------:R-:W-:Y:S02]  /*3f90*/  FSEL R6, R6, RZ, P0 ;  /* 0x000000ff06067208 */ /* 0x000fe40000000000 */
[----:B------:R-:W-:-:S06]  /*3fa0*/  FSEL R7, R7, 1.875, P0 ;  /* 0x3ff0000007077808 */ /* 0x000fcc0000000000 */
[----:B------:R-:W-:Y:S01]  /*3fb0*/  DADD R16, R16, R6 ;  /* 0x0000000010107229 */ /* 0x000fe20000000006 */
[----:B0-----:R-:W-:Y:S01]  /*3fc0*/  IMAD.IADD R3, R3, 0x1, R0 ;  /* 0x0000000103037824 */ /* 0x001fe200078e0200 */
[----:B------:R-:W-:Y:S09]  /*3fd0*/  BRA.U UP0, `(.L_x_43) ;  /* 0xfffffff900207547 */ /* 0x000ff2000b83ffff */
[----:B------:R-:W0:Y:S01]  /*3fe0*/  MUFU.RCP64H R5, R17 ;  /* 0x0000001100057308 */ /* 0x000e220000001800 */
[----:B------:R-:W-:Y:S01]  /*3ff0*/  IMAD.MOV.U32 R4, RZ, RZ, 0x1 ;  /* 0x00000001ff047424 */ /* 0x000fe200078e00ff */
[----:B------:R-:W-:Y:S01]  /*4000*/  FSETP.GEU.AND P1, PT, |R19|, 6.5827683646048100446e-37, PT ;  /* 0x036000001300780b */ /* 0x000fe20003f2e200 */
[----:B------:R-:W-:Y:S04]  /*4010*/  BSSY.RECONVERGENT B0, `(.L_x_44) ;  /* 0x0000010000007945 */ /* 0x000fe80003800200 */
[----:B0-----:R-:W-:-:S08]  /*4020*/  DFMA R6, -R16, R4, 1 ;  /* 0x3ff000001006742b */ /* 0x001fd00000000104 */
[----:B------:R-:W-:-:S08]  /*4030*/  DFMA R6, R6, R6, R6 ;  /* 0x000000060606722b */ /* 0x000fd00000000006 */
[----:B------:R-:W-:-:S08]  /*4040*/  DFMA R6, R4, R6, R4 ;  /* 0x000000060406722b */ /* 0x000fd00000000004 */
[----:B------:R-:W-:-:S08]  /*4050*/  DFMA R4, -R16, R6, 1 ;  /* 0x3ff000001004742b */ /* 0x000fd00000000106 */
[----:B------:R-:W-:-:S08]  /*4060*/  DFMA R4, R6, R4, R6 ;  /* 0x000000040604722b */ /* 0x000fd00000000006 */
[----:B------:R-:W-:-:S08]  /*4070*/  DMUL R6, R18, R4 ;  /* 0x0000000412067228 */ /* 0x000fd00000000000 */
[----:B------:R-:W-:-:S08]  /*4080*/  DFMA R14, -R16, R6, R18 ;  /* 0x00000006100e722b */ /* 0x000fd00000000112 */
[----:B------:R-:W-:-:S10]  /*4090*/  DFMA R4, R4, R14, R6 ;  /* 0x0000000e0404722b */ /* 0x000fd40000000006 */
[----:B------:R-:W-:-:S05]  /*40a0*/  FFMA R0, RZ, R17, R5 ;  /* 0x00000011ff007223 */ /* 0x000fca0000000005 */
[----:B------:R-:W-:-:S13]  /*40b0*/  FSETP.GT.AND P0, PT, |R0|, 1.469367938527859385e-39, PT ;  /* 0x001000000000780b */ /* 0x000fda0003f04200 */
[----:B------:R-:W-:Y:S05]  /*40c0*/  @P0 BRA P1, `(.L_x_45) ;  /* 0x0000000000100947 */ /* 0x000fea0000800000 */
[----:B------:R-:W-:-:S07]  /*40d0*/  MOV R0, 0x40f0 ;  /* 0x000040f000007802 */ /* 0x000fce0000000f00 */
[----:B------:R-:W-:Y:S05]  /*40e0*/  CALL.REL.NOINC `($__internal_1_$__cuda_sm20_div_rn_f64_full) ;  /* 0x0000001c00a47944 */ /* 0x000fea0003c00000 */
[----:B------:R-:W-:Y:S01]  /*40f0*/  IMAD.MOV.U32 R4, RZ, RZ, R20 ;  /* 0x000000ffff047224 */ /* 0x000fe200078e0014 */
[----:B------:R-:W-:-:S07]  /*4100*/  MOV R5, R21 ;  /* 0x0000001500057202 */ /* 0x000fce0000000f00 */
.L_x_45:
[----:B------:R-:W-:Y:S05]  /*4110*/  BSYNC.RECONVERGENT B0 ;  /* 0x0000000000007941 */ /* 0x000fea0003800200 */
.L_x_44:
[----:B------:R-:W-:Y:S02]  /*4120*/  IMAD.MOV.U32 R6, RZ, RZ, R4 ;  /* 0x000000ffff067224 */ /* 0x000fe400078e0004 */
[----:B------:R-:W-:-:S07]  /*4130*/  IMAD.MOV.U32 R7, RZ, RZ, R5 ;  /* 0x000000ffff077224 */ /* 0x000fce00078e0005 */
.L_x_37:
[----:B------:R-:W0:Y:S01]  /*4140*/  LDCU.64 UR6, c[0x0][0x3c8] ;  /* 0x00007900ff0677ac */ /* 0x000e220008000a00 */
[----:B------:R-:W-:-:S08]  /*4150*/  DADD R12, R10, -R12 ;  /* 0x000000000a0c7229 */ /* 0x000fd0000000080c */
[----:B------:R-:W-:Y:S01]  /*4160*/  DFMA R8, -R12, R6, R8 ;  /* 0x000000060c08722b */ /* 0x000fe20000000108 */
[----:B------:R-:W-:Y:S02]  /*4170*/  IMAD.MOV.U32 R12, RZ, RZ, 0x0 ;  /* 0x00000000ff0c7424 */ /* 0x000fe400078e00ff */
[----:B------:R-:W-:Y:S01]  /*4180*/  IMAD.MOV.U32 R13, RZ, RZ, 0x3ff00000 ;  /* 0x3ff00000ff0d7424 */ /* 0x000fe200078e00ff */
[----:B0-----:R-:W0:Y:S01]  /*4190*/  I2F.F64 R4, UR7 ;  /* 0x0000000700047d12 */ /* 0x001e220008201c00 */
[----:B------:R-:W-:-:S09]  /*41a0*/  UISETP.GE.AND UP0, UPT, UR6, 0x1, UPT ;  /* 0x000000010600788c */ /* 0x000fd2000bf06270 */
[----:B------:R-:W-:Y:S05]  /*41b0*/  BRA.U !UP0, `(.L_x_46) ;  /* 0x0000001108287547 */ /* 0x000fea000b800000 */
[----:B------:R-:W1:Y:S01]  /*41c0*/  LDC.64 R6, c[0x0][0x3a0] ;  /* 0x0000e800ff067b82 */ /* 0x000e620000000a00 */
[----:B------:R-:W2:Y:S01]  /*41d0*/  LDCU UR4, c[0x0][0x398] ;  /* 0x00007300ff0477ac */ /* 0x000ea20008000800 */
[----:B------:R-:W-:Y:S02]  /*41e0*/  IMAD.MOV.U32 R12, RZ, RZ, 0x0 ;  /* 0x00000000ff0c7424 */ /* 0x000fe400078e00ff */
[----:B------:R-:W-:Y:S01]  /*41f0*/  IMAD.MOV.U32 R13, RZ, RZ, 0x3ff00000 ;  /* 0x3ff00000ff0d7424 */ /* 0x000fe200078e00ff */
[----:B------:R-:W-:Y:S02]  /*4200*/  UISETP.GE.U32.AND UP0, UPT, UR6, 0x4, UPT ;  /* 0x000000040600788c */ /* 0x000fe4000bf06070 */
[----:B------:R-:W-:Y:S01]  /*4210*/  ULOP3.LUT UR5, UR6, 0x3, URZ, 0xc0, !UPT ;  /* 0x0000000306057892 */ /* 0x000fe2000f8ec0ff */
[----:B-1----:R-:W-:-:S08]  /*4220*/  DADD R6, R6, -1 ;  /* 0xbff0000006067429 */ /* 0x002fd00000000000 */
[----:B0-----:R-:W-:-:S10]  /*4230*/  DADD R6, R6, -R4 ;  /* 0x0000000006067229 */ /* 0x001fd40000000804 */
[----:B------:R-:W2:Y:S02]  /*4240*/  F2I.F64.TRUNC R7, R6 ;  /* 0x0000000600077311 */ /* 0x000ea4000030d100 */
[----:B--2---:R-:W-:Y:S01]  /*4250*/  IMAD R0, R7, UR4, R2 ;  /* 0x0000000407007c24 */ /* 0x004fe2000f8e0202 */
[----:B------:R-:W-:-:S03]  /*4260*/  UMOV UR4, URZ ;  /* 0x000000ff00047c82 */ /* 0x000fc60008000000 */
[----:B------:R-:W-:Y:S01]  /*4270*/  IMAD R0, R0, UR6, RZ ;  /* 0x0000000600007c24 */ /* 0x000fe2000f8e02ff */
[----:B------:R-:W-:Y:S06]  /*4280*/  BRA.U !UP0, `(.L_x_47) ;  /* 0x0000000908d47547 */ /* 0x000fec000b800000 */
[----:B------:R-:W0:Y:S01]  /*4290*/  LDCU.64 UR8, c[0x0][0x3a8] ;  /* 0x00007500ff0877ac */ /* 0x000e220008000a00 */
[----:B------:R-:W-:Y:S02]  /*42a0*/  IMAD.MOV.U32 R3, RZ, RZ, R0 ;  /* 0x000000ffff037224 */ /* 0x000fe400078e0000 */
[----:B------:R-:W-:Y:S01]  /*42b0*/  IMAD.MOV.U32 R12, RZ, RZ, 0x0 ;  /* 0x00000000ff0c7424 */ /* 0x000fe200078e00ff */
[----:B------:R-:W-:Y:S01]  /*42c0*/  ULOP3.LUT UR4, UR6, 0x7ffffffc, URZ, 0xc0, !UPT ;  /* 0x7ffffffc06047892 */ /* 0x000fe2000f8ec0ff */
[----:B------:R-:W-:-:S03]  /*42d0*/  IMAD.MOV.U32 R13, RZ, RZ, 0x3ff00000 ;  /* 0x3ff00000ff0d7424 */ /* 0x000fc600078e00ff */
[----:B------:R-:W-:Y:S02]  /*42e0*/  UIADD3 UR6, UPT, UPT, -UR4, URZ, URZ ;  /* 0x000000ff04067290 */ /* 0x000fe4000fffe1ff */
[----:B0-----:R-:W-:-:S04]  /*42f0*/  UIADD3 UR8, UP0, UPT, UR8, 0x10, URZ ;  /* 0x0000001008087890 */ /* 0x001fc8000ff1e0ff */
[----:B------:R-:W-:-:S12]  /*4300*/  UIADD3.X UR9, UPT, UPT, URZ, UR9, URZ, UP0, !UPT ;  /* 0x00000009ff097290 */ /* 0x000fd800087fe4ff */
.L_x_56:
[----:B------:R-:W-:Y:S02]  /*4310*/  IMAD.U32 R20, RZ, RZ, UR8 ;  /* 0x00000008ff147e24 */ /* 0x000fe4000f8e00ff */
[----:B------:R-:W-:Y:S02]  /*4320*/  IMAD.U32 R21, RZ, RZ, UR9 ;  /* 0x00000009ff157e24 */ /* 0x000fe4000f8e00ff */
[----:B------:R-:W-:-:S05]  /*4330*/  IMAD.WIDE R20, R3, 0x8, R20 ;  /* 0x0000000803147825 */ /* 0x000fca00078e0214 */
[----:B------:R-:W2:Y:S04]  /*4340*/  LDG.E.64 R22, desc[UR10][R20.64+-0x10] ;  /* 0xfffff00a14167981 */ /* 0x000ea8000c1e1b00 */
[----:B------:R-:W3:Y:S01]  /*4350*/  LDG.E.64 R18, desc[UR10][R20.64+-0x8] ;  /* 0xfffff80a14127981 */ /* 0x000ee2000c1e1b00 */
[----:B------:R-:W-:Y:S01]  /*4360*/  MOV R24, 0x652b82fe ;  /* 0x652b82fe00187802 */ /* 0x000fe20000000f00 */
[----:B------:R-:W-:Y:S01]  /*4370*/  IMAD.MOV.U32 R25, RZ, RZ, 0x3ff71547 ;  /* 0x3ff71547ff197424 */ /* 0x000fe200078e00ff */
[----:B------:R-:W-:Y:S01]  /*4380*/  UMOV UR12, 0xfefa39ef ;  /* 0xfefa39ef000c7882 */ /* 0x000fe20000000000 */
[----:B------:R-:W-:Y:S01]  /*4390*/  UMOV UR13, 0x3fe62e42 ;  /* 0x3fe62e42000d7882 */ /* 0x000fe20000000000 */
[----:B------:R-:W-:Y:S01]  /*43a0*/  UMOV UR14, 0x3b39803f ;  /* 0x3b39803f000e7882 */ /* 0x000fe20000000000 */
[----:B------:R-:W-:Y:S01]  /*43b0*/  UMOV UR15, 0x3c7abc9e ;  /* 0x3c7abc9e000f7882 */ /* 0x000fe20000000000 */
[----:B------:R-:W-:-:S02]  /*43c0*/  IMAD.MOV.U32 R10, RZ, RZ, -0x35dec16 ;  /* 0xfca213eaff0a7424 */ /* 0x000fc400078e00ff */
[----:B------:R-:W-:Y:S01]  /*43d0*/  IMAD.MOV.U32 R11, RZ, RZ, 0x3e928af3 ;  /* 0x3e928af3ff0b7424 */ /* 0x000fe200078e00ff */
[----:B------:R-:W-:Y:S01]  /*43e0*/  UMOV UR16, 0x69ce2bdf ;  /* 0x69ce2bdf00107882 */ /* 0x000fe20000000000 */
[----:B------:R-:W-:Y:S01]  /*43f0*/  UMOV UR17, 0x3e5ade15 ;  /* 0x3e5ade1500117882 */ /* 0x000fe20000000000 */
[----:B------:R-:W-:Y:S01]  /*4400*/  UMOV UR18, 0x62401315 ;  /* 0x6240131500127882 */ /* 0x000fe20000000000 */
[----:B------:R-:W-:Y:S01]  /*4410*/  UMOV UR19, 0x3ec71dee ;  /* 0x3ec71dee00137882 */ /* 0x000fe20000000000 */
[----:B------:R-:W-:Y:S01]  /*4420*/  UMOV UR20, 0x7c89eb71 ;  /* 0x7c89eb7100147882 */ /* 0x000fe20000000000 */
[----:B------:R-:W-:Y:S01]  /*4430*/  UMOV UR21, 0x3efa0199 ;  /* 0x3efa019900157882 */ /* 0x000fe20000000000 */
[----:B------:R-:W5:Y:S04]  /*4440*/  LDG.E.64 R16, desc[UR10][R20.64] ;  /* 0x0000000a14107981 */ /* 0x000f68000c1e1b00 */
[----:B------:R0:W5:Y:S01]  /*4450*/  LDG.E.64 R14, desc[UR10][R20.64+0x8] ;  /* 0x0000080a140e7981 */ /* 0x000162000c1e1b00 */
        /* <DEDUP_REMOVED lines=22> */
[----:B0-----:R-:W-:Y:S02]  /*45c0*/  DFMA R20, R28, R6, UR20 ;  /* 0x000000141c147e2b */ /* 0x001fe40008000006 */
[----:B---3--:R-:W-:-:S06]  /*45d0*/  DFMA R6, R18, R24, 6.75539944105574400000e+15 ;  /* 0x433800001206742b */ /* 0x008fcc0000000018 */
[----:B------:R-:W-:Y:S02]  /*45e0*/  DFMA R20, R28, R20, UR22 ;  /* 0x000000161c147e2b */ /* 0x000fe40008000014 */
[----:B------:R-:W-:-:S06]  /*45f0*/  DADD R32, R6, -6.75539944105574400000e+15 ;  /* 0xc338000006207429 */ /* 0x000fcc0000000000 */
[----:B------:R-:W-:Y:S02]  /*4600*/  DFMA R20, R28, R20, UR24 ;  /* 0x000000181c147e2b */ /* 0x000fe40008000014 */
[----:B------:R-:W-:-:S06]  /*4610*/  DFMA R34, R32, -UR12, R18 ;  /* 0x8000000c20227c2b */ /* 0x000fcc0008000012 */
[----:B------:R-:W-:Y:S02]  /*4620*/  DFMA R30, R28, R20, UR26 ;  /* 0x0000001a1c1e7e2b */ /* 0x000fe40008000014 */
[----:B------:R-:W-:-:S06]  /*4630*/  DFMA R20, R32, -UR14, R34 ;  /* 0x8000000e20147c2b */ /* 0x000fcc0008000022 */
[----:B------:R-:W-:Y:S02]  /*4640*/  DFMA R30, R28, R30, UR28 ;  /* 0x0000001c1c1e7e2b */ /* 0x000fe4000800001e */
[----:B------:R-:W-:-:S06]  /*4650*/  DFMA R32, R20, UR16, R10 ;  /* 0x0000001014207c2b */ /* 0x000fcc000800000a */
[----:B------:R-:W-:Y:S02]  /*4660*/  DFMA R30, R28, R30, UR30 ;  /* 0x0000001e1c1e7e2b */ /* 0x000fe4000800001e */
[----:B------:R-:W-:-:S06]  /*4670*/  DFMA R32, R20, R32, UR18 ;  /* 0x0000001214207e2b */ /* 0x000fcc0008000020 */
[----:B------:R-:W-:Y:S02]  /*4680*/  DFMA R30, R28, R30, UR32 ;  /* 0x000000201c1e7e2b */ /* 0x000fe4000800001e */
[----:B------:R-:W-:-:S06]  /*4690*/  DFMA R34, R20, R32, UR20 ;  /* 0x0000001414227e2b */ /* 0x000fcc0008000020 */
[----:B------:R-:W-:-:S08]  /*46a0*/  DFMA R30, R28, R30, 1 ;  /* 0x3ff000001c1e742b */ /* 0x000fd0000000001e */
[----:B------:R-:W-:Y:S02]  /*46b0*/  DFMA R32, R28, R30, 1 ;  /* 0x3ff000001c20742b */ /* 0x000fe4000000001e */
[----:B------:R-:W-:-:S08]  /*46c0*/  DFMA R30, R20, R34, UR22 ;  /* 0x00000016141e7e2b */ /* 0x000fd00008000022 */
[----:B------:R-:W-:Y:S01]  /*46d0*/  DFMA R30, R20, R30, UR24 ;  /* 0x00000018141e7e2b */ /* 0x000fe2000800001e */
[----:B------:R-:W-:Y:S02]  /*46e0*/  IMAD R29, R26, 0x100000, R33 ;  /* 0x001000001a1d7824 */ /* 0x000fe400078e0221 */
[----:B------:R-:W-:Y:S01]  /*46f0*/  IMAD.MOV.U32 R28, RZ, RZ, R32 ;  /* 0x000000ffff1c7224 */ /* 0x000fe200078e0020 */
[----:B------:R-:W-:Y:S07]  /*4700*/  @!P0 BRA `(.L_x_49) ;  /* 0x0000000000308947 */ /* 0x000fee0003800000 */
        /* <DEDUP_REMOVED lines=12> */
.L_x_49:
[----:B------:R-:W-:Y:S05]  /*47d0*/  BSYNC.RECONVERGENT B0 ;  /* 0x0000000000007941 */ /* 0x000fea0003800200 */
.L_x_48:
[-C--:B-----5:R-:W-:Y:S01]  /*47e0*/  DFMA R22, R16, R24.reuse, 6.75539944105574400000e+15 ;  /* 0x433800001016742b */ /* 0x0a0fe20000000018 */
[----:B------:R-:W-:Y:S01]  /*47f0*/  FSETP.GEU.AND P0, PT, |R19|, 4.1917929649353027344, PT ;  /* 0x4086232b1300780b */ /* 0x000fe20003f0e200 */
[----:B------:R-:W-:Y:S01]  /*4800*/  DFMA R24, R14, R24, 6.75539944105574400000e+15 ;  /* 0x433800000e18742b */ /* 0x000fe20000000018 */
[----:B------:R-:W-:Y:S01]  /*4810*/  BSSY.RECONVERGENT B0, `(.L_x_50) ;  /* 0x0000032000007945 */ /* 0x000fe20003800200 */
[----:B------:R-:W-:Y:S02]  /*4820*/  DMUL R12, R28, R12 ;  /* 0x0000000c1c0c7228 */ /* 0x000fe40000000000 */
[----:B------:R-:W-:Y:S02]  /*4830*/  DFMA R30, R20, R30, UR26 ;  /* 0x0000001a141e7e2b */ /* 0x000fe4000800001e */
[----:B------:R-:W-:Y:S02]  /*4840*/  DADD R26, R22, -6.75539944105574400000e+15 ;  /* 0xc3380000161a7429 */ /* 0x000fe40000000000 */
[----:B------:R-:W-:-:S04]  /*4850*/  DADD R32, R24, -6.75539944105574400000e+15 ;  /* 0xc338000018207429 */ /* 0x000fc80000000000 */
[----:B------:R-:W-:Y:S02]  /*4860*/  DFMA R30, R20, R30, UR28 ;  /* 0x0000001c141e7e2b */ /* 0x000fe4000800001e */
[----:B------:R-:W-:-:S06]  /*4870*/  DFMA R28, R26, -UR12, R16 ;  /* 0x8000000c1a1c7c2b */ /* 0x000fcc0008000010 */
[----:B------:R-:W-:Y:S02]  /*4880*/  DFMA R30, R20, R30, UR30 ;  /* 0x0000001e141e7e2b */ /* 0x000fe4000800001e */
[----:B------:R-:W-:Y:S02]  /*4890*/  DFMA R28, R26, -UR14, R28 ;  /* 0x8000000e1a1c7c2b */ /* 0x000fe4000800001c */
[----:B------:R-:W-:-:S04]  /*48a0*/  DFMA R26, R32, -UR12, R14 ;  /* 0x8000000c201a7c2b */ /* 0x000fc8000800000e */
[----:B------:R-:W-:-:S04]  /*48b0*/  DFMA R30, R20, R30, UR32 ;  /* 0x00000020141e7e2b */ /* 0x000fc8000800001e */
[----:B------:R-:W-:Y:S02]  /*48c0*/  DFMA R26, R32, -UR14, R26 ;  /* 0x8000000e201a7c2b */ /* 0x000fe4000800001a */
[----:B------:R-:W-:Y:S02]  /*48d0*/  DFMA R32, R28, UR16, R10 ;  /* 0x000000101c207c2b */ /* 0x000fe4000800000a */
[----:B------:R-:W-:-:S04]  /*48e0*/  DFMA R30, R20, R30, 1 ;  /* 0x3ff00000141e742b */ /* 0x000fc8000000001e */
[----:B------:R-:W-:Y:S02]  /*48f0*/  DFMA R10, R26, UR16, R10 ;  /* 0x000000101a0a7c2b */ /* 0x000fe4000800000a */
[----:B------:R-:W-:Y:S02]  /*4900*/  DFMA R32, R28, R32, UR18 ;  /* 0x000000121c207e2b */ /* 0x000fe40008000020 */
[----:B------:R-:W-:-:S04]  /*4910*/  DFMA R20, R20, R30, 1 ;  /* 0x3ff000001414742b */ /* 0x000fc8000000001e */
[----:B------:R-:W-:Y:S02]  /*4920*/  DFMA R10, R26, R10, UR18 ;  /* 0x000000121a0a7e2b */ /* 0x000fe4000800000a */
[----:B------:R-:W-:-:S04]  /*4930*/  DFMA R32, R28, R32, UR20 ;  /* 0x000000141c207e2b */ /* 0x000fc80008000020 */
[----:B------:R-:W-:Y:S02]  /*4940*/  IMAD R31, R6, 0x100000, R21 ;  /* 0x00100000061f7824 */ /* 0x000fe400078e0215 */
[----:B------:R-:W-:Y:S01]  /*4950*/  DFMA R10, R26, R10, UR20 ;  /* 0x000000141a0a7e2b */ /* 0x000fe2000800000a */
[----:B------:R-:W-:Y:S01]  /*4960*/  IMAD.MOV.U32 R30, RZ, RZ, R20 ;  /* 0x000000ffff1e7224 */ /* 0x000fe200078e0014 */
[----:B------:R-:W-:-:S06]  /*4970*/  DFMA R32, R28, R32, UR22 ;  /* 0x000000161c207e2b */ /* 0x000fcc0008000020 */
[----:B------:R-:W-:Y:S02]  /*4980*/  DFMA R10, R26, R10, UR22 ;  /* 0x000000161a0a7e2b */ /* 0x000fe4000800000a */
        /* <DEDUP_REMOVED lines=10> */
[----:B------:R-:W-:-:S06]  /*4a30*/  DFMA R32, R28, R32, 1 ;  /* 0x3ff000001c20742b */ /* 0x000fcc0000000020 */
[----:B------:R-:W-:Y:S02]  /*4a40*/  DFMA R10, R26, R10, 1 ;  /* 0x3ff000001a0a742b */ /* 0x000fe4000000000a */
[----:B------:R-:W-:Y:S01]  /*4a50*/  DFMA R28, R28, R32, 1 ;  /* 0x3ff000001c1c742b */ /* 0x000fe20000000020 */
[----:B------:R-:W-:Y:S10]  /*4a60*/  @!P0 BRA `(.L_x_51) ;  /* 0x0000000000308947 */ /* 0x000ff40003800000 */
        /* <DEDUP_REMOVED lines=12> */
.L_x_51:
[----:B------:R-:W-:Y:S05]  /*4b30*/  BSYNC.RECONVERGENT B0 ;  /* 0x0000000000007941 */ /* 0x000fea0003800200 */
.L_x_50:
[----:B------:R-:W-:Y:S01]  /*4b40*/  FSETP.GEU.AND P0, PT, |R17|, 4.1917929649353027344, PT ;  /* 0x4086232b1100780b */ /* 0x000fe20003f0e200 */
[----:B------:R-:W-:Y:S01]  /*4b50*/  BSSY.RECONVERGENT B0, `(.L_x_52) ;  /* 0x0000013000007945 */ /* 0x000fe20003800200 */
[----:B------:R-:W-:Y:S01]  /*4b60*/  DMUL R30, R12, R30 ;  /* 0x0000001e0c1e7228 */ /* 0x000fe20000000000 */
[----:B------:R-:W-:Y:S01]  /*4b70*/  FSETP.GEU.AND P2, PT, |R15|, 4.1917929649353027344, PT ;  /* 0x4086232b0f00780b */ /* 0x000fe20003f4e200 */
[----:B------:R-:W-:Y:S01]  /*4b80*/  DFMA R10, R26, R10, 1 ;  /* 0x3ff000001a0a742b */ /* 0x000fe2000000000a */
[----:B------:R-:W-:Y:S02]  /*4b90*/  IMAD R7, R22, 0x100000, R29 ;  /* 0x0010000016077824 */ /* 0x000fe400078e021d */
[----:B------:R-:W-:-:S06]  /*4ba0*/  IMAD.MOV.U32 R6, RZ, RZ, R28 ;  /* 0x000000ffff067224 */ /* 0x000fcc00078e001c */
        /* <DEDUP_REMOVED lines=13> */
.L_x_53:
[----:B------:R-:W-:Y:S05]  /*4c80*/  BSYNC.RECONVERGENT B0 ;  /* 0x0000000000007941 */ /* 0x000fea0003800200 */
.L_x_52:
        /* <DEDUP_REMOVED lines=17> */
.L_x_55:
[----:B------:R-:W-:Y:S05]  /*4da0*/  BSYNC.RECONVERGENT B0 ;  /* 0x0000000000007941 */ /* 0x000fea0003800200 */
.L_x_54:
[----:B------:R-:W-:Y:S01]  /*4db0*/  DMUL R12, R30, R12 ;  /* 0x0000000c1e0c7228 */ /* 0x000fe20000000000 */
[----:B------:R-:W-:Y:S01]  /*4dc0*/  IADD3 R3, PT, PT, R3, 0x4, RZ ;  /* 0x0000000403037810 */ /* 0x000fe20007ffe0ff */
[----:B------:R-:W-:Y:S09]  /*4dd0*/  BRA.U UP0, `(.L_x_56) ;  /* 0xfffffff5004c7547 */ /* 0x000ff2000b83ffff */
.L_x_47:
[----:B------:R-:W-:-:S09]  /*4de0*/  UISETP.NE.AND UP0, UPT, UR5, URZ, UPT ;  /* 0x000000ff0500728c */ /* 0x000fd2000bf05270 */
[----:B------:R-:W-:Y:S05]  /*4df0*/  BRA.U !UP0, `(.L_x_46) ;  /* 0x0000000508187547 */ /* 0x000fea000b800000 */
[----:B------:R-:W0:Y:S01]  /*4e00*/  LDC.64 R6, c[0x0][0x3a8] ;  /* 0x0000ea00ff067b82 */ /* 0x000e220000000a00 */
[----:B------:R-:W-:Y:S01]  /*4e10*/  VIADD R3, R0, UR4 ;  /* 0x0000000400037c36 */ /* 0x000fe20008000000 */
[----:B------:R-:W-:-:S12]  /*4e20*/  UIADD3 UR5, UPT, UPT, -UR5, URZ, URZ ;  /* 0x000000ff05057290 */ /* 0x000fd8000fffe1ff */
.L_x_59:
        /* <DEDUP_REMOVED lines=55> */
[----:B------:R-:W-:Y:S01]  /*51a0*/  @!P1 IMAD.MOV.U32 R14, RZ, RZ, RZ ;  /* 0x000000ffff0e9224 */ /* 0x000fe200078e00ff */
[----:B------:R-:W-:Y:S02]  /*51b0*/  FSEL R17, R17, RZ, P0 ;  /* 0x000000ff11117208 */ /* 0x000fe40000000000 */
[----:B------:R-:W-:-:S05]  /*51c0*/  @!P1 SHF.R.S32.HI R11, RZ, 0x1, R0 ;  /* 0x00000001ff0b9819 */ /* 0x000fca0000011400 */
[----:B------:R-:W-:Y:S02]  /*51d0*/  @!P1 IMAD.IADD R10, R10, 0x1, -R11 ;  /* 0x000000010a0a9824 */ /* 0x000fe400078e0a0b */
[----:B------:R-:W-:-:S03]  /*51e0*/  @!P1 IMAD R11, R11, 0x100000, R19 ;  /* 0x001000000b0b9824 */ /* 0x000fc600078e0213 */
[----:B------:R-:W-:Y:S01]  /*51f0*/  @!P1 LEA R15, R10, 0x3ff00000, 0x14 ;  /* 0x3ff000000a0f9811 */ /* 0x000fe200078ea0ff */
[----:B------:R-:W-:-:S06]  /*5200*/  @!P1 IMAD.MOV.U32 R10, RZ, RZ, R18 ;  /* 0x000000ffff0a9224 */ /* 0x000fcc00078e0012 */
[----:B------:R-:W-:-:S11]  /*5210*/  @!P1 DMUL R16, R10, R14 ;  /* 0x0000000e0a109228 */ /* 0x000fd60000000000 */
.L_x_58:
[----:B------:R-:W-:Y:S05]  /*5220*/  BSYNC.RECONVERGENT B0 ;  /* 0x0000000000007941 */ /* 0x000fea0003800200 */
.L_x_57:
[----:B------:R-:W-:Y:S01]  /*5230*/  DMUL R12, R16, R12 ;  /* 0x0000000c100c7228 */ /* 0x000fe20000000000 */
[----:B------:R-:W-:Y:S01]  /*5240*/  IADD3 R3, PT, PT, R3, 0x1, RZ ;  /* 0x0000000103037810 */ /* 0x000fe20007ffe0ff */
[----:B------:R-:W-:Y:S09]  /*5250*/  BRA.U UP0, `(.L_x_59) ;  /* 0xfffffff900f47547 */ /* 0x000ff2000b83ffff */
.L_x_46:
[----:B------:R-:W1:Y:S02]  /*5260*/  LDCU UR4, c[0x0][0x3c8] ;  /* 0x00007900ff0477ac */ /* 0x000e640008000800 */
[----:B-1----:R-:W1:Y:S08]  /*5270*/  I2F.F64 R6, UR4 ;  /* 0x0000000400067d12 */ /* 0x002e700008201c00 */
        /* <DEDUP_REMOVED lines=13> */
[----:B0-----:R-:W-:Y:S05]  /*5350*/  CALL.REL.NOINC `($__internal_0_$__cuda_sm20_dblrcp_rn_slowpath_v3) ;  /* 0x0000000800687944 */ /* 0x001fea0003c00000 */
.L_x_60:
        /* <DEDUP_REMOVED lines=21> */
[----:B0-----:R-:W-:Y:S05]  /*54b0*/  CALL.REL.NOINC `($_Z19MeshEstimatorKerneldddidPdS_S_S_ii$__internal_accurate_pow) ;  /* 0x0000001000247944 */ /* 0x001fea0003c00000 */
[----:B------:R-:W-:Y:S05]  /*54c0*/  BSYNC.RECONVERGENT B1 ;  /* 0x0000000000017941 */ /* 0x000fea0003800200 */
.L_x_63:
        /* <DEDUP_REMOVED lines=10> */
.L_x_62:
[----:B------:R-:W-:Y:S05]  /*5570*/  BSYNC.RECONVERGENT B0 ;  /* 0x0000000000007941 */ /* 0x000fea0003800200 */
.L_x_61:
        /* <DEDUP_REMOVED lines=18> */
.L_x_66:
        /* <DEDUP_REMOVED lines=11> */
.L_x_65:
[----:B------:R-:W-:Y:S05]  /*5750*/  BSYNC.RECONVERGENT B0 ;  /* 0x0000000000007941 */ /* 0x000fea0003800200 */
.L_x_64:
[----:B------:R-:W1:Y:S01]  /*5760*/  LDC.64 R16, c[0x0][0x390] ;  /* 0x0000e400ff107b82 */ /* 0x000e620000000a00 */
[----:B------:R-:W0:Y:S01]  /*5770*/  LDCU.64 UR8, c[0x0][0x3a0] ;  /* 0x00007400ff0877ac */ /* 0x000e220008000a00 */
[----:B------:R-:W-:Y:S02]  /*5780*/  DSETP.NEU.AND P0, PT, R12, 1, PT ;  /* 0x3ff000000c00742a */ /* 0x000fe40003f0d000 */
[----:B------:R-:W-:Y:S01]  /*5790*/  DSETP.NEU.AND P1, PT, R10, RZ, PT ;  /* 0x000000ff0a00722a */ /* 0x000fe20003f2d000 */
[----:B------:R-:W2:Y:S03]  /*57a0*/  LDCU.128 UR4, c[0x0][0x380] ;  /* 0x00007000ff0477ac */ /* 0x000ea60008000c00 */
[----:B------:R-:W-:Y:S02]  /*57b0*/  FSEL R10, R14, RZ, P0 ;  /* 0x000000ff0e0a7208 */ /* 0x000fe40000000000 */
[----:B------:R-:W-:-:S02]  /*57c0*/  FSEL R14, R15, 1.875, P0 ;  /* 0x3ff000000f0e7808 */ /* 0x000fc40000000000 */
[----:B------:R-:W-:Y:S02]  /*57d0*/  FSEL R10, R10, RZ, P1 ;  /* 0x000000ff0a0a7208 */ /* 0x000fe40000800000 */
[----:B------:R-:W-:Y:S01]  /*57e0*/  FSEL R11, R14, 1.875, P1 ;  /* 0x3ff000000e0b7808 */ /* 0x000fe20000800000 */
[----:B0-----:R-:W-:Y:S01]  /*57f0*/  DADD R6, -R4, UR8 ;  /* 0x0000000804067e29 */ /* 0x001fe20008000100 */
[----:B------:R-:W-:Y:S01]  /*5800*/  IMAD.MOV.U32 R4, RZ, RZ, 0x652b82fe ;  /* 0x652b82feff047424 */ /* 0x000fe200078e00ff */
[----:B------:R-:W-:-:S03]  /*5810*/  MOV R5, 0x3ff71547 ;  /* 0x3ff7154700057802 */ /* 0x000fc60000000f00 */
[----:B--2---:R-:W-:Y:S02]  /*5820*/  DADD R12, R10, -UR4 ;  /* 0x800000040a0c7e29 */ /* 0x004fe40008000000 */
[----:B-1----:R-:W-:Y:S01]  /*5830*/  DMUL R16, R16, -UR6 ;  /* 0x8000000610107c28 */ /* 0x002fe20008000000 */
[----:B------:R-:W-:Y:S01]  /*5840*/  UMOV UR6, 0xfefa39ef ;  /* 0xfefa39ef00067882 */ /* 0x000fe20000000000 */
[----:B------:R-:W-:Y:S01]  /*5850*/  UMOV UR7, 0x3fe62e42 ;  /* 0x3fe62e4200077882 */ /* 0x000fe20000000000 */
[----:B------:R-:W-:-:S05]  /*5860*/  DSETP.GT.AND P0, PT, R10, UR4, PT ;  /* 0x000000040a007e2a */ /* 0x000fca000bf04000 */
[----:B------:R-:W-:Y:S01]  /*5870*/  DMUL R6, R16, R6 ;  /* 0x0000000610067228 */ /* 0x000fe20000000000 */
[----:B------:R-:W-:Y:S02]  /*5880*/  FSEL R12, R12, RZ, P0 ;  /* 0x000000ff0c0c7208 */ /* 0x000fe40000000000 */
[----:B------:R-:W-:-:S05]  /*5890*/  FSEL R13, R13, RZ, P0 ;  /* 0x000000ff0d0d7208 */ /* 0x000fca0000000000 */
        /* <DEDUP_REMOVED lines=54> */
.L_x_67:
[----:B------:R-:W-:-:S08]  /*5c00*/  DMUL R12, R10, R12 ;  /* 0x0000000c0a0c7228 */ /* 0x000fd00000000000 */
[----:B------:R-:W-:-:S14]  /*5c10*/  DSETP.GE.AND P0, PT, R12, R8, PT ;  /* 0x000000080c00722a */ /* 0x000fdc0003f06000 */
[----:B------:R-:W0:Y:S08]  /*5c20*/  @P0 LDC R3, c[0x0][0x3cc] ;  /* 0x0000f300ff030b82 */ /* 0x000e300000000800 */
[----:B------:R-:W0:Y:S08]  /*5c30*/  @P0 LDC R0, c[0x0][0x398] ;  /* 0x0000e600ff000b82 */ /* 0x000e300000000800 */
[----:B------:R-:W1:Y:S01]  /*5c40*/  @P0 LDC.64 R4, c[0x0][0x3b8] ;  /* 0x0000ee00ff040b82 */ /* 0x000e620000000a00 */
[----:B0-----:R-:W-:-:S04]  /*5c50*/  @P0 IMAD R3, R0, R3, R2 ;  /* 0x0000000300030224 */ /* 0x001fc800078e0202 */
[----:B-1----:R-:W-:-:S05]  /*5c60*/  @P0 IMAD.WIDE R4, R3, 0x8, R4 ;  /* 0x0000000803040825 */ /* 0x002fca00078e0204 */
[----:B------:R0:W-:Y:S01]  /*5c70*/  @P0 STG.E.64 desc[UR10][R4.64], R12 ;  /* 0x0000000c04000986 */ /* 0x0001e2000c101b0a */
[----:B------:R-:W-:Y:S05]  /*5c80*/  @P0 EXIT ;  /* 0x000000000000094d */ /* 0x000fea0003800000 */
[----:B------:R-:W1:Y:S01]  /*5c90*/  LDC R3, c[0x0][0x398] ;  /* 0x0000e600ff037b82 */ /* 0x000e620000000800 */
[----:B------:R-:W1:Y:S07]  /*5ca0*/  LDCU UR4, c[0x0][0x3cc] ;  /* 0x00007980ff0477ac */ /* 0x000e6e0008000800 */
[----:B0-----:R-:W0:Y:S01]  /*5cb0*/  LDC.64 R4, c[0x0][0x3b8] ;  /* 0x0000ee00ff047b82 */ /* 0x001e220000000a00 */
[----:B-1----:R-:W-:-:S04]  /*5cc0*/  IMAD R3, R3, UR4, R2 ;  /* 0x0000000403037c24 */ /* 0x002fc8000f8e0202 */
[----:B0-----:R-:W-:-:S05]  /*5cd0*/  IMAD.WIDE R4, R3, 0x8, R4 ;  /* 0x0000000803047825 */ /* 0x001fca00078e0204 */
[----:B------:R-:W-:Y:S01]  /*5ce0*/  STG.E.64 desc[UR10][R4.64], R8 ;  /* 0x0000000804007986 */ /* 0x000fe2000c101b0a */
[----:B------:R-:W-:Y:S05]  /*5cf0*/  EXIT ;  /* 0x000000000000794d */ /* 0x000fea0003800000 */
        .weak           $__internal_0_$__cuda_sm20_dblrcp_rn_slowpath_v3
        .type           $__internal_0_$__cuda_sm20_dblrcp_rn_slowpath_v3,@function
        .size           $__internal_0_$__cuda_sm20_dblrcp_rn_slowpath_v3,($__internal_1_$__cuda_sm20_div_rn_f64_full - $__internal_0_$__cuda_sm20_dblrcp_rn_slowpath_v3)
$__internal_0_$__cuda_sm20_dblrcp_rn_slowpath_v3:
[----:B------:R-:W-:-:S06]  /*5d00*/  IMAD.MOV.U32 R11, RZ, RZ, R7 ;  /* 0x000000ffff0b7224 */ /* 0x000fcc00078e0007 */
[----:B------:R-:W-:-:S14]  /*5d10*/  DSETP.GTU.AND P1, PT, |R10|, +INF , PT ;  /* 0x7ff000000a00742a */ /* 0x000fdc0003f2c200 */
[----:B------:R-:W-:Y:S05]  /*5d20*/  @P1 BRA `(.L_x_68) ;  /* 0x00000000007c1947 */ /* 0x000fea0003800000 */
[----:B------:R-:W-:-:S05]  /*5d30*/  LOP3.LUT R17, R7, 0x7fffffff, RZ, 0xc0, !PT ;  /* 0x7fffffff07117812 */ /* 0x000fca00078ec0ff */
[----:B------:R-:W-:-:S05]  /*5d40*/  VIADD R7, R17, 0xffffffff ;  /* 0xffffffff11077836 */ /* 0x000fca0000000000 */
[----:B------:R-:W-:-:S13]  /*5d50*/  ISETP.GE.U32.AND P1, PT, R7, 0x7fefffff, PT ;  /* 0x7fefffff0700780c */ /* 0x000fda0003f26070 */
[----:B------:R-:W-:Y:S01]  /*5d60*/  @P1 LOP3.LUT R15, R11, 0x7ff00000, RZ, 0x3c, !PT ;  /* 0x7ff000000b0f1812 */ /* 0x000fe200078e3cff */
[----:B------:R-:W-:Y:S01]  /*5d70*/  @P1 IMAD.MOV.U32 R14, RZ, RZ, RZ ;  /* 0x000000ffff0e1224 */ /* 0x000fe200078e00ff */
[----:B------:R-:W-:Y:S06]  /*5d80*/  @P1 BRA `(.L_x_69) ;  /* 0x00000000006c1947 */ /* 0x000fec0003800000 */
[----:B------:R-:W-:-:S13]  /*5d90*/  ISETP.GE.U32.AND P1, PT, R17, 0x1000001, PT ;  /* 0x010000011100780c */ /* 0x000fda0003f26070 */
[----:B------:R-:W-:Y:S05]  /*5da0*/  @!P1 BRA `(.L_x_70) ;  /* 0x0000000000349947 */ /* 0x000fea0003800000 */
[----:B------:R-:W-:Y:S01]  /*5db0*/  VIADD R15, R11, 0xc0200000 ;  /* 0xc02000000b0f7836 */ /* 0x000fe20000000000 */
[----:B------:R-:W-:-:S03]  /*5dc0*/  MOV R14, R10 ;  /* 0x0000000a000e7202 */ /* 0x000fc60000000f00 */
[----:B------:R-:W0:Y:S03]  /*5dd0*/  MUFU.RCP64H R17, R15 ;  /* 0x0000000f00117308 */ /* 0x000e260000001800 */
[----:B0-----:R-:W-:-:S08]  /*5de0*/  DFMA R18, -R14, R16, 1 ;  /* 0x3ff000000e12742b */ /* 0x001fd00000000110 */
[----:B------:R-:W-:-:S08]  /*5df0*/  DFMA R18, R18, R18, R18 ;  /* 0x000000121212722b */ /* 0x000fd00000000012 */
[----:B------:R-:W-:-:S08]  /*5e00*/  DFMA R18, R16, R18, R16 ;  /* 0x000000121012722b */ /* 0x000fd00000000010 */
[----:B------:R-:W-:-:S08]  /*5e10*/  DFMA R16, -R14, R18, 1 ;  /* 0x3ff000000e10742b */ /* 0x000fd00000000112 */
[----:B------:R-:W-:-:S08]  /*5e20*/  DFMA R16, R18, R16, R18 ;  /* 0x000000101210722b */ /* 0x000fd00000000012 */
[----:B------:R-:W-:-:S08]  /*5e30*/  DMUL R16, R16, 2.2250738585072013831e-308 ;  /* 0x0010000010107828 */ /* 0x000fd00000000000 */
[----:B------:R-:W-:-:S08]  /*5e40*/  DFMA R10, -R10, R16, 1 ;  /* 0x3ff000000a0a742b */ /* 0x000fd00000000110 */
[----:B------:R-:W-:-:S08]  /*5e50*/  DFMA R10, R10, R10, R10 ;  /* 0x0000000a0a0a722b */ /* 0x000fd0000000000a */
[----:B------:R-:W-:Y:S01]  /*5e60*/  DFMA R14, R16, R10, R16 ;  /* 0x0000000a100e722b */ /* 0x000fe20000000010 */
[----:B------:R-:W-:Y:S10]  /*5e70*/  BRA `(.L_x_69) ;  /* 0x0000000000307947 */ /* 0x000ff40003800000 */
.L_x_70:
[----:B------:R-:W-:Y:S01]  /*5e80*/  DMUL R10, R10, 8.11296384146066816958e+31 ;  /* 0x469000000a0a7828 */ /* 0x000fe20000000000 */
[----:B------:R-:W-:-:S05]  /*5e90*/  IMAD.MOV.U32 R14, RZ, RZ, R16 ;  /* 0x000000ffff0e7224 */ /* 0x000fca00078e0010 */
[----:B------:R-:W0:Y:S02]  /*5ea0*/  MUFU.RCP64H R15, R11 ;  /* 0x0000000b000f7308 */ /* 0x000e240000001800 */
[----:B0-----:R-:W-:-:S08]  /*5eb0*/  DFMA R16, -R10, R14, 1 ;  /* 0x3ff000000a10742b */ /* 0x001fd0000000010e */
[----:B------:R-:W-:-:S08]  /*5ec0*/  DFMA R16, R16, R16, R16 ;  /* 0x000000101010722b */ /* 0x000fd00000000010 */
[----:B------:R-:W-:-:S08]  /*5ed0*/  DFMA R16, R14, R16, R14 ;  /* 0x000000100e10722b */ /* 0x000fd0000000000e */
[----:B------:R-:W-:-:S08]  /*5ee0*/  DFMA R14, -R10, R16, 1 ;  /* 0x3ff000000a0e742b */ /* 0x000fd00000000110 */
[----:B------:R-:W-:-:S08]  /*5ef0*/  DFMA R14, R16, R14, R16 ;  /* 0x0000000e100e722b */ /* 0x000fd00000000010 */
[----:B------:R-:W-:Y:S01]  /*5f00*/  DMUL R14, R14, 8.11296384146066816958e+31 ;  /* 0x469000000e0e7828 */ /* 0x000fe20000000000 */
[----:B------:R-:W-:Y:S10]  /*5f10*/  BRA `(.L_x_69) ;  /* 0x0000000000087947 */ /* 0x000ff40003800000 */
.L_x_68:
[----:B------:R-:W-:Y:S01]  /*5f20*/  LOP3.LUT R15, R11, 0x80000, RZ, 0xfc, !PT ;  /* 0x000800000b0f7812 */ /* 0x000fe200078efcff */
[----:B------:R-:W-:-:S07]  /*5f30*/  IMAD.MOV.U32 R14, RZ, RZ, R10 ;  /* 0x000000ffff0e7224 */ /* 0x000fce00078e000a */
.L_x_69:
[----:B------:R-:W-:Y:S02]  /*5f40*/  IMAD.MOV.U32 R7, RZ, RZ, 0x0 ;  /* 0x00000000ff077424 */ /* 0x000fe400078e00ff */
[----:B------:R-:W-:Y:S02]  /*5f50*/  IMAD.MOV.U32 R10, RZ, RZ, R14 ;  /* 0x000000ffff0a7224 */ /* 0x000fe400078e000e */
[----:B------:R-:W-:Y:S01]  /*5f60*/  IMAD.MOV.U32 R11, RZ, RZ, R15 ;  /* 0x000000ffff0b7224 */ /* 0x000fe200078e000f */
[----:B------:R-:W-:Y:S06]  /*5f70*/  RET.REL.NODEC R6 `(_Z19MeshEstimatorKerneldddidPdS_S_S_ii) ;  /* 0xffffffa006207950 */ /* 0x000fec0003c3ffff */
        .weak           $__internal_1_$__cuda_sm20_div_rn_f64_full
        .type           $__internal_1_$__cuda_sm20_div_rn_f64_full,@function
        .size           $__internal_1_$__cuda_sm20_div_rn_f64_full,($_Z19MeshEstimatorKerneldddidPdS_S_S_ii$__internal_accurate_pow - $__internal_1_$__cuda_sm20_div_rn_f64_full)
$__internal_1_$__cuda_sm20_div_rn_f64_full:
[C---:B------:R-:W-:Y:S01]  /*5f80*/  FSETP.GEU.AND P0, PT, |R17|.reuse, 1.469367938527859385e-39, PT ;  /* 0x001000001100780b */ /* 0x040fe20003f0e200 */
[--C-:B------:R-:W-:Y:S01]  /*5f90*/  IMAD.MOV.U32 R6, RZ, RZ, R16.reuse ;  /* 0x000000ffff067224 */ /* 0x100fe200078e0010 */
[----:B------:R-:W-:Y:S01]  /*5fa0*/  LOP3.LUT R4, R17, 0x800fffff, RZ, 0xc0, !PT ;  /* 0x800fffff11047812 */ /* 0x000fe200078ec0ff */
[----:B------:R-:W-:Y:S01]  /*5fb0*/  IMAD.MOV.U32 R7, RZ, RZ, R17 ;  /* 0x000000ffff077224 */ /* 0x000fe200078e0011 */
[C---:B------:R-:W-:Y:S01]  /*5fc0*/  FSETP.GEU.AND P2, PT, |R19|.reuse, 1.469367938527859385e-39, PT ;  /* 0x001000001300780b */ /* 0x040fe20003f4e200 */
[----:B------:R-:W-:Y:S01]  /*5fd0*/  IMAD.MOV.U32 R14, RZ, RZ, 0x1 ;  /* 0x00000001ff0e7424 */ /* 0x000fe200078e00ff */
[----:B------:R-:W-:Y:S01]  /*5fe0*/  LOP3.LUT R5, R4, 0x3ff00000, RZ, 0xfc, !PT ;  /* 0x3ff0000004057812 */ /* 0x000fe200078efcff */
[----:B------:R-:W-:Y:S01]  /*5ff0*/  IMAD.MOV.U32 R4, RZ, RZ, R16 ;  /* 0x000000ffff047224 */ /* 0x000fe200078e0010 */
[----:B------:R-:W-:Y:S01]  /*6000*/  LOP3.LUT R3, R19, 0x7ff00000, RZ, 0xc0, !PT ;  /* 0x7ff0000013037812 */ /* 0x000fe200078ec0ff */
[----:B------:R-:W-:Y:S01]  /*6010*/  BSSY.RECONVERGENT B1, `(.L_x_71) ;  /* 0x0000050000017945 */ /* 0x000fe20003800200 */
[----:B------:R-:W-:-:S03]  /*6020*/  LOP3.LUT R26, R17, 0x7ff00000, RZ, 0xc0, !PT ;  /* 0x7ff00000111a7812 */ /* 0x000fc600078ec0ff */
[----:B------:R-:W-:Y:S01]  /*6030*/  @!P0 DMUL R4, R6, 8.98846567431157953865e+307 ;  /* 0x7fe0000006048828 */ /* 0x000fe20000000000 */
[----:B------:R-:W-:Y:S01]  /*6040*/  ISETP.GE.U32.AND P1, PT, R3, R26, PT ;  /* 0x0000001a0300720c */ /* 0x000fe20003f26070 */
[----:B------:R-:W-:Y:S02]  /*6050*/  IMAD.MOV.U32 R27, RZ, RZ, R3 ;  /* 0x000000ffff1b7224 */ /* 0x000fe400078e0003 */
[----:B------:R-:W-:Y:S02]  /*6060*/  @!P2 LOP3.LUT R16, R7, 0x7ff00000, RZ, 0xc0, !PT ;  /* 0x7ff000000710a812 */ /* 0x000fe400078ec0ff */
[----:B------:R-:W0:Y:S02]  /*6070*/  MUFU.RCP64H R15, R5 ;  /* 0x00000005000f7308 */ /* 0x000e240000001800 */
[----:B------:R-:W-:Y:S02]  /*6080*/  @!P2 ISETP.GE.U32.AND P3, PT, R3, R16, PT ;  /* 0x000000100300a20c */ /* 0x000fe40003f66070 */
[----:B------:R-:W-:-:S02]  /*6090*/  @!P2 MOV R16, RZ ;  /* 0x000000ff0010a202 */ /* 0x000fc40000000f00 */
[----:B------:R-:W-:-:S05]  /*60a0*/  @!P0 LOP3.LUT R26, R5, 0x7ff00000, RZ, 0xc0, !PT ;  /* 0x7ff00000051a8812 */ /* 0x000fca00078ec0ff */
[----:B------:R-:W-:Y:S01]  /*60b0*/  VIADD R28, R26, 0xffffffff ;  /* 0xffffffff1a1c7836 */ /* 0x000fe20000000000 */
[----:B0-----:R-:W-:-:S08]  /*60c0*/  DFMA R20, R14, -R4, 1 ;  /* 0x3ff000000e14742b */ /* 0x001fd00000000804 */
[----:B------:R-:W-:Y:S01]  /*60d0*/  DFMA R22, R20, R20, R20 ;  /* 0x000000141416722b */ /* 0x000fe20000000014 */
[----:B------:R-:W-:-:S05]  /*60e0*/  IMAD.MOV.U32 R20, RZ, RZ, 0x1ca00000 ;  /* 0x1ca00000ff147424 */ /* 0x000fca00078e00ff */
[C---:B------:R-:W-:Y:S02]  /*60f0*/  @!P2 SEL R17, R20.reuse, 0x63400000, !P3 ;  /* 0x634000001411a807 */ /* 0x040fe40005800000 */
[----:B------:R-:W-:Y:S01]  /*6100*/  DFMA R22, R14, R22, R14 ;  /* 0x000000160e16722b */ /* 0x000fe2000000000e */
[----:B------:R-:W-:Y:S01]  /*6110*/  SEL R15, R20, 0x63400000, !P1 ;  /* 0x63400000140f7807 */ /* 0x000fe20004800000 */
[----:B------:R-:W-:Y:S01]  /*6120*/  IMAD.MOV.U32 R14, RZ, RZ, R18 ;  /* 0x000000ffff0e7224 */ /* 0x000fe200078e0012 */
[--C-:B------:R-:W-:Y:S02]  /*6130*/  @!P2 LOP3.LUT R17, R17, 0x80000000, R19.reuse, 0xf8, !PT ;  /* 0x800000001111a812 */ /* 0x100fe400078ef813 */
[----:B------:R-:W-:Y:S02]  /*6140*/  LOP3.LUT R15, R15, 0x800fffff, R19, 0xf8, !PT ;  /* 0x800fffff0f0f7812 */ /* 0x000fe400078ef813 */
[----:B------:R-:W-:Y:S01]  /*6150*/  @!P2 LOP3.LUT R17, R17, 0x100000, RZ, 0xfc, !PT ;  /* 0x001000001111a812 */ /* 0x000fe200078efcff */
[----:B------:R-:W-:-:S05]  /*6160*/  DFMA R24, R22, -R4, 1 ;  /* 0x3ff000001618742b */ /* 0x000fca0000000804 */
[----:B------:R-:W-:-:S03]  /*6170*/  @!P2 DFMA R14, R14, 2, -R16 ;  /* 0x400000000e0ea82b */ /* 0x000fc60000000810 */
[----:B------:R-:W-:-:S07]  /*6180*/  DFMA R24, R22, R24, R22 ;  /* 0x000000181618722b */ /* 0x000fce0000000016 */
[----:B------:R-:W-:Y:S01]  /*6190*/  @!P2 LOP3.LUT R27, R15, 0x7ff00000, RZ, 0xc0, !PT ;  /* 0x7ff000000f1ba812 */ /* 0x000fe200078ec0ff */
[----:B------:R-:W-:-:S04]  /*61a0*/  DMUL R16, R24, R14 ;  /* 0x0000000e18107228 */ /* 0x000fc80000000000 */
[----:B------:R-:W-:-:S04]  /*61b0*/  VIADD R21, R27, 0xffffffff ;  /* 0xffffffff1b157836 */ /* 0x000fc80000000000 */
[----:B------:R-:W-:Y:S01]  /*61c0*/  DFMA R22, R16, -R4, R14 ;  /* 0x800000041016722b */ /* 0x000fe2000000000e */
[----:B------:R-:W-:-:S04]  /*61d0*/  ISETP.GT.U32.AND P0, PT, R21, 0x7feffffe, PT ;  /* 0x7feffffe1500780c */ /* 0x000fc80003f04070 */
[----:B------:R-:W-:-:S03]  /*61e0*/  ISETP.GT.U32.OR P0, PT, R28, 0x7feffffe, P0 ;  /* 0x7feffffe1c00780c */ /* 0x000fc60000704470 */
[----:B------:R-:W-:-:S10]  /*61f0*/  DFMA R16, R24, R22, R16 ;  /* 0x000000161810722b */ /* 0x000fd40000000010 */
[----:B------:R-:W-:Y:S05]  /*6200*/  @P0 BRA `(.L_x_72) ;  /* 0x00000000006c0947 */ /* 0x000fea0003800000 */
[----:B------:R-:W-:-:S04]  /*6210*/  LOP3.LUT R22, R7, 0x7ff00000, RZ, 0xc0, !PT ;  /* 0x7ff0000007167812 */ /* 0x000fc800078ec0ff */
[CC--:B------:R-:W-:Y:S02]  /*6220*/  VIADDMNMX R18, R3.reuse, -R22.reuse, 0xb9600000, !PT ;  /* 0xb960000003127446 */ /* 0x0c0fe40007800916 */
[----:B------:R-:W-:Y:S02]  /*6230*/  ISETP.GE.U32.AND P0, PT, R3, R22, PT ;  /* 0x000000160300720c */ /* 0x000fe40003f06070 */
[----:B------:R-:W-:Y:S02]  /*6240*/  VIMNMX R18, PT, PT, R18, 0x46a00000, PT ;  /* 0x46a0000012127848 */ /* 0x000fe40003fe0100 */
[----:B------:R-:W-:-:S05]  /*6250*/  SEL R3, R20, 0x63400000, !P0 ;  /* 0x6340000014037807 */ /* 0x000fca0004000000 */
[----:B------:R-:W-:Y:S02]  /*6260*/  IMAD.IADD R3, R18, 0x1, -R3 ;  /* 0x0000000112037824 */ /* 0x000fe400078e0a03 */
[----:B------:R-:W-:Y:S02]  /*6270*/  IMAD.MOV.U32 R18, RZ, RZ, RZ ;  /* 0x000000ffff127224 */ /* 0x000fe400078e00ff */
[----:B------:R-:W-:-:S06]  /*6280*/  VIADD R19, R3, 0x7fe00000 ;  /* 0x7fe0000003137836 */ /* 0x000fcc0000000000 */
[----:B------:R-:W-:-:S10]  /*6290*/  DMUL R20, R16, R18 ;  /* 0x0000001210147228 */ /* 0x000fd40000000000 */
[----:B------:R-:W-:-:S13]  /*62a0*/  FSETP.GTU.AND P0, PT, |R21|, 1.469367938527859385e-39, PT ;  /* 0x001000001500780b */ /* 0x000fda0003f0c200 */
[----:B------:R-:W-:Y:S05]  /*62b0*/  @P0 BRA `(.L_x_73) ;  /* 0x0000000000940947 */ /* 0x000fea0003800000 */
[----:B------:R-:W-:Y:S01]  /*62c0*/  DFMA R4, R16, -R4, R14 ;  /* 0x800000041004722b */ /* 0x000fe2000000000e */
[----:B------:R-:W-:-:S09]  /*62d0*/  IMAD.MOV.U32 R18, RZ, RZ, RZ ;  /* 0x000000ffff127224 */ /* 0x000fd200078e00ff */
[C---:B------:R-:W-:Y:S02]  /*62e0*/  FSETP.NEU.AND P0, PT, R5.reuse, RZ, PT ;  /* 0x000000ff0500720b */ /* 0x040fe40003f0d000 */
[----:B------:R-:W-:-:S04]  /*62f0*/  LOP3.LUT R7, R5, 0x80000000, R7, 0x48, !PT ;  /* 0x8000000005077812 */ /* 0x000fc800078e4807 */
[----:B------:R-:W-:-:S07]  /*6300*/  LOP3.LUT R19, R7, R19, RZ, 0xfc, !PT ;  /* 0x0000001307137212 */ /* 0x000fce00078efcff */
[----:B------:R-:W-:Y:S05]  /*6310*/  @!P0 BRA `(.L_x_73) ;  /* 0x00000000007c8947 */ /* 0x000fea0003800000 */
[----:B------:R-:W-:Y:S01]  /*6320*/  IMAD.MOV R5, RZ, RZ, -R3 ;  /* 0x000000ffff057224 */ /* 0x000fe200078e0a03 */
[----:B------:R-:W-:Y:S01]  /*6330*/  IADD3 R3, PT, PT, -R3, -0x43300000, RZ ;  /* 0xbcd0000003037810 */ /* 0x000fe20007ffe1ff */
[----:B------:R-:W-:-:S06]  /*6340*/  IMAD.MOV.U32 R4, RZ, RZ, RZ ;  /* 0x000000ffff047224 */ /* 0x000fcc00078e00ff */
[----:B------:R-:W-:Y:S02]  /*6350*/  DFMA R4, R20, -R4, R16 ;  /* 0x800000041404722b */ /* 0x000fe40000000010 */
[----:B------:R-:W-:-:S08]  /*6360*/  DMUL.RP R16, R16, R18 ;  /* 0x0000001210107228 */ /* 0x000fd00000008000 */
[----:B------:R-:W-:Y:S02]  /*6370*/  FSETP.NEU.AND P0, PT, |R5|, R3, PT ;  /* 0x000000030500720b */ /* 0x000fe40003f0d200 */
[----:B------:R-:W-:Y:S02]  /*6380*/  LOP3.LUT R7, R17, R7, RZ, 0x3c, !PT ;  /* 0x0000000711077212 */ /* 0x000fe400078e3cff */
[----:B------:R-:W-:Y:S02]  /*6390*/  FSEL R20, R16, R20, !P0 ;  /* 0x0000001410147208 */ /* 0x000fe40004000000 */
[----:B------:R-:W-:Y:S01]  /*63a0*/  FSEL R21, R7, R21, !P0 ;  /* 0x0000001507157208 */ /* 0x000fe20004000000 */
[----:B------:R-:W-:Y:S06]  /*63b0*/  BRA `(.L_x_73) ;  /* 0x0000000000547947 */ /* 0x000fec0003800000 */
.L_x_72:
[----:B------:R-:W-:-:S14]  /*63c0*/  DSETP.NAN.AND P0, PT, R18, R18, PT ;  /* 0x000000121200722a */ /* 0x000fdc0003f08000 */
[----:B------:R-:W-:Y:S05]  /*63d0*/  @P0 BRA `(.L_x_74) ;  /* 0x0000000000440947 */ /* 0x000fea0003800000 */
[----:B------:R-:W-:-:S14]  /*63e0*/  DSETP.NAN.AND P0, PT, R6, R6, PT ;  /* 0x000000060600722a */ /* 0x000fdc0003f08000 */
[----:B------:R-:W-:Y:S05]  /*63f0*/  @P0 BRA `(.L_x_75) ;  /* 0x0000000000300947 */ /* 0x000fea0003800000 */
[----:B------:R-:W-:Y:S01]  /*6400*/  ISETP.NE.AND P0, PT, R27, R26, PT ;  /* 0x0000001a1b00720c */ /* 0x000fe20003f05270 */
[----:B------:R-:W-:Y:S02]  /*6410*/  IMAD.MOV.U32 R20, RZ, RZ, 0x0 ;  /* 0x00000000ff147424 */ /* 0x000fe400078e00ff */
[----:B------:R-:W-:-:S10]  /*6420*/  IMAD.MOV.U32 R21, RZ, RZ, -0x80000 ;  /* 0xfff80000ff157424 */ /* 0x000fd400078e00ff */
[----:B------:R-:W-:Y:S05]  /*6430*/  @!P0 BRA `(.L_x_73) ;  /* 0x0000000000348947 */ /* 0x000fea0003800000 */
[----:B------:R-:W-:Y:S02]  /*6440*/  ISETP.NE.AND P0, PT, R27, 0x7ff00000, PT ;  /* 0x7ff000001b00780c */ /* 0x000fe40003f05270 */
[----:B------:R-:W-:Y:S02]  /*6450*/  LOP3.LUT R21, R19, 0x80000000, R7, 0x48, !PT ;  /* 0x8000000013157812 */ /* 0x000fe400078e4807 */
[----:B------:R-:W-:-:S13]  /*6460*/  ISETP.EQ.OR P0, PT, R26, RZ, !P0 ;  /* 0x000000ff1a00720c */ /* 0x000fda0004702670 */
[----:B------:R-:W-:Y:S02]  /*6470*/  @P0 LOP3.LUT R3, R21, 0x7ff00000, RZ, 0xfc, !PT ;  /* 0x7ff0000015030812 */ /* 0x000fe400078efcff */
[----:B------:R-:W-:Y:S01]  /*6480*/  @!P0 MOV R20, RZ ;  /* 0x000000ff00148202 */ /* 0x000fe20000000f00 */
[----:B------:R-:W-:Y:S02]  /*6490*/  @P0 IMAD.MOV.U32 R20, RZ, RZ, RZ ;  /* 0x000000ffff140224 */ /* 0x000fe400078e00ff */
[----:B------:R-:W-:Y:S01]  /*64a0*/  @P0 IMAD.MOV.U32 R21, RZ, RZ, R3 ;  /* 0x000000ffff150224 */ /* 0x000fe200078e0003 */
[----:B------:R-:W-:Y:S06]  /*64b0*/  BRA `(.L_x_73) ;  /* 0x0000000000147947 */ /* 0x000fec0003800000 */
.L_x_75:
[----:B------:R-:W-:Y:S01]  /*64c0*/  LOP3.LUT R21, R7, 0x80000, RZ, 0xfc, !PT ;  /* 0x0008000007157812 */ /* 0x000fe200078efcff */
[----:B------:R-:W-:Y:S01]  /*64d0*/  IMAD.MOV.U32 R20, RZ, RZ, R6 ;  /* 0x000000ffff147224 */ /* 0x000fe200078e0006 */
[----:B------:R-:W-:Y:S06]  /*64e0*/  BRA `(.L_x_73) ;  /* 0x0000000000087947 */ /* 0x000fec0003800000 */
.L_x_74:
[----:B------:R-:W-:Y:S01]  /*64f0*/  LOP3.LUT R21, R19, 0x80000, RZ, 0xfc, !PT ;  /* 0x0008000013157812 */ /* 0x000fe200078efcff */
[----:B------:R-:W-:-:S07]  /*6500*/  IMAD.MOV.U32 R20, RZ, RZ, R18 ;  /* 0x000000ffff147224 */ /* 0x000fce00078e0012 */
.L_x_73:
[----:B------:R-:W-:Y:S05]  /*6510*/  BSYNC.RECONVERGENT B1 ;  /* 0x0000000000017941 */ /* 0x000fea0003800200 */
.L_x_71:
[----:B------:R-:W-:Y:S02]  /*6520*/  IMAD.MOV.U32 R4, RZ, RZ, R0 ;  /* 0x000000ffff047224 */ /* 0x000fe400078e0000 */
[----:B------:R-:W-:-:S04]  /*6530*/  IMAD.MOV.U32 R5, RZ, RZ, 0x0 ;  /* 0x00000000ff057424 */ /* 0x000fc800078e00ff */
[----:B------:R-:W-:Y:S05]  /*6540*/  RET.REL.NODEC R4 `(_Z19MeshEstimatorKerneldddidPdS_S_S_ii) ;  /* 0xffffff9804ac7950 */ /* 0x000fea0003c3ffff */
        .type           $_Z19MeshEstimatorKerneldddidPdS_S_S_ii$__internal_accurate_pow,@function
        .size           $_Z19MeshEstimatorKerneldddidPdS_S_S_ii$__internal_accurate_pow,(.L_x_80 - $_Z19MeshEstimatorKerneldddidPdS_S_S_ii$__internal_accurate_pow)
$_Z19MeshEstimatorKerneldddidPdS_S_S_ii$__internal_accurate_pow:
[----:B------:R-:W-:Y:S01]  /*6550*/  ISETP.GT.U32.AND P0, PT, R33, 0xfffff, PT ;  /* 0x000fffff2100780c */ /* 0x000fe20003f04070 */
[--C-:B------:R-:W-:Y:S01]  /*6560*/  IMAD.MOV.U32 R22, RZ, RZ, R33.reuse ;  /* 0x000000ffff167224 */ /* 0x100fe200078e0021 */
[----:B------:R-:W-:Y:S01]  /*6570*/  UMOV UR4, 0x7d2cafe2 ;  /* 0x7d2cafe200047882 */ /* 0x000fe20000000000 */
[----:B------:R-:W-:Y:S01]  /*6580*/  IMAD.MOV.U32 R28, RZ, RZ, R32 ;  /* 0x000000ffff1c7224 */ /* 0x000fe200078e0020 */
[----:B------:R-:W-:Y:S01]  /*6590*/  UMOV UR5, 0x3eb0f5ff ;  /* 0x3eb0f5ff00057882 */ /* 0x000fe20000000000 */
[----:B------:R-:W-:Y:S01]  /*65a0*/  IMAD.MOV.U32 R24, RZ, RZ, RZ ;  /* 0x000000ffff187224 */ /* 0x000fe200078e00ff */
[----:B------:R-:W-:Y:S01]  /*65b0*/  SHF.R.U32.HI R38, RZ, 0x14, R33 ;  /* 0x00000014ff267819 */ /* 0x000fe20000011621 */
[----:B------:R-:W-:Y:S01]  /*65c0*/  UMOV UR8, 0x3b39803f ;  /* 0x3b39803f00087882 */ /* 0x000fe20000000000 */
[----:B------:R-:W-:-:S05]  /*65d0*/  UMOV UR9, 0x3c7abc9e ;  /* 0x3c7abc9e00097882 */ /* 0x000fca0000000000 */
[----:B------:R-:W-:-:S10]  /*65e0*/  @!P0 DMUL R34, R32, 1.80143985094819840000e+16 ;  /* 0x4350000020228828 */ /* 0x000fd40000000000 */
[----:B------:R-:W-:Y:S01]  /*65f0*/  @!P0 IMAD.MOV.U32 R22, RZ, RZ, R35 ;  /* 0x000000ffff168224 */ /* 0x000fe200078e0023 */
[----:B------:R-:W-:Y:S01]  /*6600*/  @!P0 LEA.HI R38, R35, 0xffffffca, RZ, 0xc ;  /* 0xffffffca23268811 */ /* 0x000fe200078f60ff */
[----:B------:R-:W-:-:S03]  /*6610*/  @!P0 IMAD.MOV.U32 R28, RZ, RZ, R34 ;  /* 0x000000ffff1c8224 */ /* 0x000fc600078e0022 */
[----:B------:R-:W-:-:S04]  /*6620*/  LOP3.LUT R22, R22, 0x800fffff, RZ, 0xc0, !PT ;  /* 0x800fffff16167812 */ /* 0x000fc800078ec0ff */
[----:B------:R-:W-:-:S04]  /*6630*/  LOP3.LUT R29, R22, 0x3ff00000, RZ, 0xfc, !PT ;  /* 0x3ff00000161d7812 */ /* 0x000fc800078efcff */
[----:B------:R-:W-:-:S13]  /*6640*/  ISETP.GE.U32.AND P2, PT, R29, 0x3ff6a09f, PT ;  /* 0x3ff6a09f1d00780c */ /* 0x000fda0003f46070 */
[----:B------:R-:W-:-:S05]  /*6650*/  @P2 VIADD R23, R29, 0xfff00000 ;  /* 0xfff000001d172836 */ /* 0x000fca0000000000 */
[----:B------:R-:W-:-:S06]  /*6660*/  @P2 MOV R29, R23 ;  /* 0x00000017001d2202 */ /* 0x000fcc0000000f00 */
[C---:B------:R-:W-:Y:S02]  /*6670*/  DADD R30, R28.reuse, 1 ;  /* 0x3ff000001c1e7429 */ /* 0x040fe40000000000 */
[----:B------:R-:W-:-:S04]  /*6680*/  DADD R28, R28, -1 ;  /* 0xbff000001c1c7429 */ /* 0x000fc80000000000 */
[----:B------:R-:W0:Y:S02]  /*6690*/  MUFU.RCP64H R25, R31 ;  /* 0x0000001f00197308 */ /* 0x000e240000001800 */
[----:B0-----:R-:W-:-:S08]  /*66a0*/  DFMA R22, -R30, R24, 1 ;  /* 0x3ff000001e16742b */ /* 0x001fd00000000118 */
[----:B------:R-:W-:-:S08]  /*66b0*/  DFMA R22, R22, R22, R22 ;  /* 0x000000161616722b */ /* 0x000fd00000000016 */
[----:B------:R-:W-:-:S08]  /*66c0*/  DFMA R22, R24, R22, R24 ;  /* 0x000000161816722b */ /* 0x000fd00000000018 */
[----:B------:R-:W-:-:S08]  /*66d0*/  DMUL R26, R28, R22 ;  /* 0x000000161c1a7228 */ /* 0x000fd00000000000 */
[----:B------:R-:W-:-:S08]  /*66e0*/  DFMA R26, R28, R22, R26 ;  /* 0x000000161c1a722b */ /* 0x000fd0000000001a */
[----:B------:R-:W-:Y:S02]  /*66f0*/  DADD R24, R28, -R26 ;  /* 0x000000001c187229 */ /* 0x000fe4000000081a */
[----:B------:R-:W-:-:S06]  /*6700*/  DMUL R30, R26, R26 ;  /* 0x0000001a1a1e7228 */ /* 0x000fcc0000000000 */
[----:B------:R-:W-:-:S08]  /*6710*/  DADD R24, R24, R24 ;  /* 0x0000000018187229 */ /* 0x000fd00000000018 */
[----:B------:R-:W-:Y:S01]  /*6720*/  DFMA R24, R28, -R26, R24 ;  /* 0x8000001a1c18722b */ /* 0x000fe20000000018 */
[----:B------:R-:W-:Y:S02]  /*6730*/  IMAD.MOV.U32 R28, RZ, RZ, 0x41ad3b5a ;  /* 0x41ad3b5aff1c7424 */ /* 0x000fe400078e00ff */
[----:B------:R-:W-:-:S05]  /*6740*/  IMAD.MOV.U32 R29, RZ, RZ, 0x3ed0f5d2 ;  /* 0x3ed0f5d2ff1d7424 */ /* 0x000fca00078e00ff */
[----:B------:R-:W-:Y:S02]  /*6750*/  DMUL R24, R22, R24 ;  /* 0x0000001816187228 */ /* 0x000fe40000000000 */
        /* <DEDUP_REMOVED lines=19> */
[----:B------:R-:W-:Y:S01]  /*6890*/  DADD R32, -R22, UR4 ;  /* 0x0000000416207e29 */ /* 0x000fe20008000100 */
[----:B------:R-:W-:Y:S01]  /*68a0*/  UMOV UR4, 0xb9e7b0 ;  /* 0x00b9e7b000047882 */ /* 0x000fe20000000000 */
[----:B------:R-:W-:-:S06]  /*68b0*/  UMOV UR5, 0x3c46a4cb ;  /* 0x3c46a4cb00057882 */ /* 0x000fcc0000000000 */
[----:B------:R-:W-:Y:S02]  /*68c0*/  DFMA R28, R30, R28, R32 ;  /* 0x0000001c1e1c722b */ /* 0x000fe40000000020 */
[----:B------:R-:W-:Y:S01]  /*68d0*/  DMUL R30, R26, R26 ;  /* 0x0000001a1a1e7228 */ /* 0x000fe20000000000 */
[----:B------:R-:W-:Y:S02]  /*68e0*/  VIADD R33, R25, 0x100000 ;  /* 0x0010000019217836 */ /* 0x000fe40000000000 */
[----:B------:R-:W-:-:S03]  /*68f0*/  IMAD.MOV.U32 R32, RZ, RZ, R24 ;  /* 0x000000ffff207224 */ /* 0x000fc600078e0018 */
[----:B------:R-:W-:Y:S01]  /*6900*/  DADD R28, R28, -UR4 ;  /* 0x800000041c1c7e29 */ /* 0x000fe20008000000 */
[----:B------:R-:W-:Y:S01]  /*6910*/  UMOV UR4, 0x80000000 ;  /* 0x8000000000047882 */ /* 0x000fe20000000000 */
[----:B------:R-:W-:Y:S01]  /*6920*/  DFMA R34, R26, R26, -R30 ;  /* 0x0000001a1a22722b */ /* 0x000fe2000000081e */
[----:B------:R-:W-:-:S07]  /*6930*/  UMOV UR5, 0x43300000 ;  /* 0x4330000000057882 */ /* 0x000fce0000000000 */
[C---:B------:R-:W-:Y:S02]  /*6940*/  DFMA R32, R26.reuse, R32, R34 ;  /* 0x000000201a20722b */ /* 0x040fe40000000022 */
[----:B------:R-:W-:-:S08]  /*6950*/  DMUL R34, R26, R30 ;  /* 0x0000001e1a227228 */ /* 0x000fd00000000000 */
[----:B------:R-:W-:-:S08]  /*6960*/  DFMA R36, R26, R30, -R34 ;  /* 0x0000001e1a24722b */ /* 0x000fd00000000822 */
[----:B------:R-:W-:Y:S02]  /*6970*/  DFMA R36, R24, R30, R36 ;  /* 0x0000001e1824722b */ /* 0x000fe40000000024 */
[----:B------:R-:W-:-:S06]  /*6980*/  DADD R30, R22, R28 ;  /* 0x00000000161e7229 */ /* 0x000fcc000000001c */
[----:B------:R-:W-:Y:S02]  /*6990*/  DFMA R32, R26, R32, R36 ;  /* 0x000000201a20722b */ /* 0x000fe40000000024 */
[----:B------:R-:W-:Y:S02]  /*69a0*/  DADD R36, R22, -R30 ;  /* 0x0000000016247229 */ /* 0x000fe4000000081e */
[----:B------:R-:W-:-:S06]  /*69b0*/  DMUL R22, R30, R34 ;  /* 0x000000221e167228 */ /* 0x000fcc0000000000 */
[----:B------:R-:W-:Y:S02]  /*69c0*/  DADD R36, R28, R36 ;  /* 0x000000001c247229 */ /* 0x000fe40000000024 */
[----:B------:R-:W-:-:S08]  /*69d0*/  DFMA R28, R30, R34, -R22 ;  /* 0x000000221e1c722b */ /* 0x000fd00000000816 */
[----:B------:R-:W-:-:S08]  /*69e0*/  DFMA R28, R30, R32, R28 ;  /* 0x000000201e1c722b */ /* 0x000fd0000000001c */
[----:B------:R-:W-:-:S08]  /*69f0*/  DFMA R36, R36, R34, R28 ;  /* 0x000000222424722b */ /* 0x000fd0000000001c */
[----:B------:R-:W-:-:S08]  /*6a00*/  DADD R30, R22, R36 ;  /* 0x00000000161e7229 */ /* 0x000fd00000000024 */
[--C-:B------:R-:W-:Y:S02]  /*6a10*/  DADD R28, R26, R30.reuse ;  /* 0x000000001a1c7229 */ /* 0x100fe4000000001e */
[----:B------:R-:W-:-:S06]  /*6a20*/  DADD R22, R22, -R30 ;  /* 0x0000000016167229 */ /* 0x000fcc000000081e */
[----:B------:R-:W-:Y:S02]  /*6a30*/  DADD R26, R26, -R28 ;  /* 0x000000001a1a7229 */ /* 0x000fe4000000081c */
[----:B------:R-:W-:-:S06]  /*6a40*/  DADD R22, R36, R22 ;  /* 0x0000000024167229 */ /* 0x000fcc0000000016 */
[----:B------:R-:W-:-:S08]  /*6a50*/  DADD R26, R30, R26 ;  /* 0x000000001e1a7229 */ /* 0x000fd0000000001a */
[----:B------:R-:W-:Y:S01]  /*6a60*/  DADD R22, R22, R26 ;  /* 0x0000000016167229 */ /* 0x000fe2000000001a */
[C---:B------:R-:W-:Y:S02]  /*6a70*/  VIADD R26, R38.reuse, 0xfffffc01 ;  /* 0xfffffc01261a7836 */ /* 0x040fe40000000000 */
[----:B------:R-:W-:-:S05]  /*6a80*/  @P2 VIADD R26, R38, 0xfffffc02 ;  /* 0xfffffc02261a2836 */ /* 0x000fca0000000000 */
[----:B------:R-:W-:Y:S01]  /*6a90*/  DADD R30, R24, R22 ;  /* 0x00000000181e7229 */ /* 0x000fe20000000016 */
[----:B------:R-:W-:Y:S01]  /*6aa0*/  LOP3.LUT R24, R26, 0x80000000, RZ, 0x3c, !PT ;  /* 0x800000001a187812 */ /* 0x000fe200078e3cff */
[----:B------:R-:W-:-:S06]  /*6ab0*/  IMAD.MOV.U32 R25, RZ, RZ, 0x43300000 ;  /* 0x43300000ff197424 */ /* 0x000fcc00078e00ff */
[----:B------:R-:W-:Y:S02]  /*6ac0*/  DADD R26, R28, R30 ;  /* 0x000000001c1a7229 */ /* 0x000fe4000000001e */
[----:B------:R-:W-:Y:S01]  /*6ad0*/  DADD R24, R24, -UR4 ;  /* 0x8000000418187e29 */ /* 0x000fe20008000000 */
[----:B------:R-:W-:Y:S01]  /*6ae0*/  UMOV UR4, 0xfefa39ef ;  /* 0xfefa39ef00047882 */ /* 0x000fe20000000000 */
[----:B------:R-:W-:-:S04]  /*6af0*/  UMOV UR5, 0x3fe62e42 ;  /* 0x3fe62e4200057882 */ /* 0x000fc80000000000 */
[--C-:B------:R-:W-:Y:S02]  /*6b00*/  DADD R32, R28, -R26.reuse ;  /* 0x000000001c207229 */ /* 0x100fe4000000081a */
[----:B------:R-:W-:-:S06]  /*6b10*/  DFMA R22, R24, UR4, R26 ;  /* 0x0000000418167c2b */ /* 0x000fcc000800001a */
[----:B------:R-:W-:Y:S02]  /*6b20*/  DADD R32, R30, R32 ;  /* 0x000000001e207229 */ /* 0x000fe40000000020 */
[----:B------:R-:W-:-:S08]  /*6b30*/  DFMA R28, R24, -UR4, R22 ;  /* 0x80000004181c7c2b */ /* 0x000fd00008000016 */
[----:B------:R-:W-:-:S08]  /*6b40*/  DADD R28, -R26, R28 ;  /* 0x000000001a1c7229 */ /* 0x000fd0000000011c */
[----:B------:R-:W-:-:S08]  /*6b50*/  DADD R28, R32, -R28 ;  /* 0x00000000201c7229 */ /* 0x000fd0000000081c */
[----:B------:R-:W-:Y:S01]  /*6b60*/  DFMA R24, R24, UR8, R28 ;  /* 0x0000000818187c2b */ /* 0x000fe2000800001c */
[----:B------:R-:W-:Y:S02]  /*6b70*/  IMAD.MOV.U32 R29, RZ, RZ, R7 ;  /* 0x000000ffff1d7224 */ /* 0x000fe400078e0007 */
[----:B------:R-:W-:Y:S02]  /*6b80*/  IMAD.MOV.U32 R28, RZ, RZ, R6 ;  /* 0x000000ffff1c7224 */ /* 0x000fe400078e0006 */
[C---:B------:R-:W-:Y:S01]  /*6b90*/  IMAD.SHL.U32 R6, R29.reuse, 0x2, RZ ;  /* 0x000000021d067824 */ /* 0x040fe200078e00ff */
[----:B------:R-:W-:-:S04]  /*6ba0*/  LOP3.LUT R27, R29, 0xff0fffff, RZ, 0xc0, !PT ;  /* 0xff0fffff1d1b7812 */ /* 0x000fc800078ec0ff */
[----:B------:R-:W-:Y:S01]  /*6bb0*/  ISETP.GT.U32.AND P0, PT, R6, -0x2000001, PT ;  /* 0xfdffffff0600780c */ /* 0x000fe20003f04070 */
[----:B------:R-:W-:-:S03]  /*6bc0*/  DADD R6, R22, R24 ;  /* 0x0000000016067229 */ /* 0x000fc60000000018 */
[----:B------:R-:W-:-:S05]  /*6bd0*/  SEL R29, R27, R29, P0 ;  /* 0x0000001d1b1d7207 */ /* 0x000fca0000000000 */
[----:B------:R-:W-:Y:S02]  /*6be0*/  DADD R22, R22, -R6 ;  /* 0x0000000016167229 */ /* 0x000fe40000000806 */
[----:B------:R-:W-:-:S06]  /*6bf0*/  DMUL R30, R6, R28 ;  /* 0x0000001c061e7228 */ /* 0x000fcc0000000000 */
[----:B------:R-:W-:Y:S02]  /*6c00*/  DADD R22, R24, R22 ;  /* 0x0000000018167229 */ /* 0x000fe40000000016 */
[----:B------:R-:W-:-:S08]  /*6c10*/  DFMA R6, R6, R28, -R30 ;  /* 0x0000001c0606722b */ /* 0x000fd0000000081e */
[----:B------:R-:W-:Y:S01]  /*6c20*/  DFMA R28, R22, R28, R6 ;  /* 0x0000001c161c722b */ /* 0x000fe20000000006 */
[----:B------:R-:W-:Y:S01]  /*6c30*/  MOV R6, 0x652b82fe ;  /* 0x652b82fe00067802 */ /* 0x000fe20000000f00 */
[----:B------:R-:W-:-:S06]  /*6c40*/  IMAD.MOV.U32 R7, RZ, RZ, 0x3ff71547 ;  /* 0x3ff71547ff077424 */ /* 0x000fcc00078e00ff */
[----:B------:R-:W-:-:S08]  /*6c50*/  DADD R22, R30, R28 ;  /* 0x000000001e167229 */ /* 0x000fd0000000001c */
[----:B------:R-:W-:Y:S02]  /*6c60*/  DFMA R6, R22, R6, 6.75539944105574400000e+15 ;  /* 0x433800001606742b */ /* 0x000fe40000000006 */
[----:B------:R-:W-:Y:S01]  /*6c70*/  FSETP.GEU.AND P0, PT, |R23|, 4.1917929649353027344, PT ;  /* 0x4086232b1700780b */ /* 0x000fe20003f0e200 */
[----:B------:R-:W-:-:S05]  /*6c80*/  DADD R30, R30, -R22 ;  /* 0x000000001e1e7229 */ /* 0x000fca0000000816 */
[----:B------:R-:W-:-:S03]  /*6c90*/  DADD R26, R6, -6.75539944105574400000e+15 ;  /* 0xc3380000061a7429 */ /* 0x000fc60000000000 */
[----:B------:R-:W-:-:S05]  /*6ca0*/  DADD R28, R28, R30 ;  /* 0x000000001c1c7229 */ /* 0x000fca000000001e */
        /* <DEDUP_REMOVED lines=50> */
.L_x_76:
[----:B------:R-:W-:Y:S01]  /*6fd0*/  DFMA R28, R28, R24, R24 ;  /* 0x000000181c1c722b */ /* 0x000fe20000000018 */
[----:B------:R-:W-:Y:S01]  /*6fe0*/  IMAD.MOV.U32 R22, RZ, RZ, R0 ;  /* 0x000000ffff167224 */ /* 0x000fe200078e0000 */
[----:B------:R-:W-:Y:S01]  /*6ff0*/  DSETP.NEU.AND P0, PT, |R24|, +INF , PT ;  /* 0x7ff000001800742a */ /* 0x000fe20003f0d200 */
[----:B------:R-:W-:-:S07]  /*7000*/  IMAD.MOV.U32 R23, RZ, RZ, 0x0 ;  /* 0x00000000ff177424 */ /* 0x000fce00078e00ff */
[----:B------:R-:W-:Y:S02]  /*7010*/  FSEL R6, R24, R28, !P0 ;  /* 0x0000001c18067208 */ /* 0x000fe40004000000 */
[----:B------:R-:W-:Y:S01]  /*7020*/  FSEL R7, R25, R29, !P0 ;  /* 0x0000001d19077208 */ /* 0x000fe20004000000 */
[----:B------:R-:W-:Y:S06]  /*7030*/  RET.REL.NODEC R22 `(_Z19MeshEstimatorKerneldddidPdS_S_S_ii) ;  /* 0xffffff8c16f07950 */ /* 0x000fec0003c3ffff */
.L_x_77:
[----:B------:R-:W-:-:S00]  /*7040*/  BRA `(.L_x_77) ;  /* 0xfffffffc00fc7947 */ /* 0x000fc0000383ffff */
[----:B------:R-:W-:-:S00]  /*7050*/  NOP ;  /* 0x0000000000007918 */ /* 0x000fc00000000000 */
        /* <DEDUP_REMOVED lines=10> */
.L_x_80:


//--------------------- .nv.shared.reserved.0     --------------------------
	.section	.nv.shared.reserved.0,"aw",@nobits
	.weak		__nv_reservedSMEM_offset_0_alias
	.size		__nv_reservedSMEM_offset_0_alias, 0, 64
	.other		__nv_reservedSMEM_offset_0_alias,@"STO_CUDA_RESERVED_SHARED STV_DEFAULT"
__nv_reservedSMEM_offset_0_alias:
	.zero		0
	.zero		64


//--------------------- .nv.constant0._Z19MeshEstimatorKerneldddidPdS_S_S_ii --------------------------
	.section	.nv.constant0._Z19MeshEstimatorKerneldddidPdS_S_S_ii,"a",@progbits
	.sectionflags	@""
	.align	4
.nv.constant0._Z19MeshEstimatorKerneldddidPdS_S_S_ii:
	.zero		976


//--------------------- SYMBOLS --------------------------

	.type		.nv.reservedSmem.offset0,@object
	.size		.nv.reservedSmem.offset0,0x4
